//
// Generated by NVIDIA NVVM Compiler
//
// Compiler Build ID: CL-36424714
// Cuda compilation tools, release 13.0, V13.0.88
// Based on NVVM 20.0.0
//

.version 9.0
.target sm_100
.address_size 64

	// .globl	_Z17matmul_a_b_kernelPKfS0_Pfiii
// _ZZ17matmul_a_b_kernelPKfS0_PfiiiE5tileA has been demoted
// _ZZ17matmul_a_b_kernelPKfS0_PfiiiE5tileB has been demoted
// _ZZ18matmul_a_bt_kernelPfS_S_iiiE2As has been demoted
// _ZZ18matmul_a_bt_kernelPfS_S_iiiE2Bs has been demoted
// _ZZ18matmul_at_b_kernelPfS_S_iiiE2As has been demoted
// _ZZ18matmul_at_b_kernelPfS_S_iiiE2Bs has been demoted
.extern .shared .align 16 .b8 shared[];

.visible .entry _Z17matmul_a_b_kernelPKfS0_Pfiii(
	.param .u64 .ptr .align 1 _Z17matmul_a_b_kernelPKfS0_Pfiii_param_0,
	.param .u64 .ptr .align 1 _Z17matmul_a_b_kernelPKfS0_Pfiii_param_1,
	.param .u64 .ptr .align 1 _Z17matmul_a_b_kernelPKfS0_Pfiii_param_2,
	.param .u32 _Z17matmul_a_b_kernelPKfS0_Pfiii_param_3,
	.param .u32 _Z17matmul_a_b_kernelPKfS0_Pfiii_param_4,
	.param .u32 _Z17matmul_a_b_kernelPKfS0_Pfiii_param_5
)
{
	.reg .pred 	%p<12>;
	.reg .b32 	%r<43>;
	.reg .b32 	%f<63>;
	.reg .b64 	%rd<13>;
	// demoted variable
	.shared .align 4 .b8 _ZZ17matmul_a_b_kernelPKfS0_PfiiiE5tileA[1024];
	// demoted variable
	.shared .align 4 .b8 _ZZ17matmul_a_b_kernelPKfS0_PfiiiE5tileB[1024];
	ld.param.u64 	%rd3, [_Z17matmul_a_b_kernelPKfS0_Pfiii_param_0];
	ld.param.u64 	%rd4, [_Z17matmul_a_b_kernelPKfS0_Pfiii_param_1];
	ld.param.u64 	%rd5, [_Z17matmul_a_b_kernelPKfS0_Pfiii_param_2];
	ld.param.u32 	%r24, [_Z17matmul_a_b_kernelPKfS0_Pfiii_param_3];
	ld.param.u32 	%r25, [_Z17matmul_a_b_kernelPKfS0_Pfiii_param_4];
	ld.param.u32 	%r26, [_Z17matmul_a_b_kernelPKfS0_Pfiii_param_5];
	mov.u32 	%r27, %ctaid.y;
	shl.b32 	%r28, %r27, 4;
	mov.u32 	%r40, %tid.y;
	add.s32 	%r2, %r28, %r40;
	mov.u32 	%r29, %ctaid.x;
	shl.b32 	%r3, %r29, 4;
	mov.u32 	%r38, %tid.x;
	add.s32 	%r5, %r3, %r38;
	setp.lt.s32 	%p1, %r25, 1;
	mov.f32 	%f62, 0f00000000;
	@%p1 bra 	$L__BB0_7;
	add.s32 	%r30, %r25, 15;
	shr.u32 	%r31, %r30, 4;
	shl.b32 	%r32, %r40, 6;
	mov.u32 	%r33, _ZZ17matmul_a_b_kernelPKfS0_PfiiiE5tileA;
	add.s32 	%r6, %r33, %r32;
	shl.b32 	%r34, %r38, 2;
	add.s32 	%r7, %r6, %r34;
	mov.u32 	%r35, _ZZ17matmul_a_b_kernelPKfS0_PfiiiE5tileB;
	add.s32 	%r9, %r35, %r34;
	add.s32 	%r8, %r9, %r32;
	neg.s32 	%r42, %r31;
	mad.lo.s32 	%r36, %r40, %r26, %r38;
	add.s32 	%r41, %r36, %r3;
	shl.b32 	%r12, %r26, 4;
	mad.lo.s32 	%r39, %r25, %r2, %r38;
	cvta.to.global.u64 	%rd1, %rd3;
	cvta.to.global.u64 	%rd2, %rd4;
	mov.f32 	%f62, 0f00000000;
$L__BB0_2:
	setp.ge.s32 	%p2, %r2, %r24;
	setp.ge.u32 	%p3, %r38, %r25;
	mov.f32 	%f60, 0f00000000;
	or.pred  	%p4, %p2, %p3;
	@%p4 bra 	$L__BB0_4;
	mul.wide.u32 	%rd6, %r39, 4;
	add.s64 	%rd7, %rd1, %rd6;
	ld.global.f32 	%f60, [%rd7];
$L__BB0_4:
	setp.ge.s32 	%p5, %r5, %r26;
	st.shared.f32 	[%r7], %f60;
	setp.ge.u32 	%p6, %r40, %r25;
	mov.f32 	%f61, 0f00000000;
	or.pred  	%p7, %p5, %p6;
	@%p7 bra 	$L__BB0_6;
	mul.wide.u32 	%rd8, %r41, 4;
	add.s64 	%rd9, %rd2, %rd8;
	ld.global.f32 	%f61, [%rd9];
$L__BB0_6:
	st.shared.f32 	[%r8], %f61;
	bar.sync 	0;
	ld.shared.f32 	%f12, [%r6];
	ld.shared.f32 	%f13, [%r9];
	fma.rn.f32 	%f14, %f12, %f13, %f62;
	ld.shared.f32 	%f15, [%r6+4];
	ld.shared.f32 	%f16, [%r9+64];
	fma.rn.f32 	%f17, %f15, %f16, %f14;
	ld.shared.f32 	%f18, [%r6+8];
	ld.shared.f32 	%f19, [%r9+128];
	fma.rn.f32 	%f20, %f18, %f19, %f17;
	ld.shared.f32 	%f21, [%r6+12];
	ld.shared.f32 	%f22, [%r9+192];
	fma.rn.f32 	%f23, %f21, %f22, %f20;
	ld.shared.f32 	%f24, [%r6+16];
	ld.shared.f32 	%f25, [%r9+256];
	fma.rn.f32 	%f26, %f24, %f25, %f23;
	ld.shared.f32 	%f27, [%r6+20];
	ld.shared.f32 	%f28, [%r9+320];
	fma.rn.f32 	%f29, %f27, %f28, %f26;
	ld.shared.f32 	%f30, [%r6+24];
	ld.shared.f32 	%f31, [%r9+384];
	fma.rn.f32 	%f32, %f30, %f31, %f29;
	ld.shared.f32 	%f33, [%r6+28];
	ld.shared.f32 	%f34, [%r9+448];
	fma.rn.f32 	%f35, %f33, %f34, %f32;
	ld.shared.f32 	%f36, [%r6+32];
	ld.shared.f32 	%f37, [%r9+512];
	fma.rn.f32 	%f38, %f36, %f37, %f35;
	ld.shared.f32 	%f39, [%r6+36];
	ld.shared.f32 	%f40, [%r9+576];
	fma.rn.f32 	%f41, %f39, %f40, %f38;
	ld.shared.f32 	%f42, [%r6+40];
	ld.shared.f32 	%f43, [%r9+640];
	fma.rn.f32 	%f44, %f42, %f43, %f41;
	ld.shared.f32 	%f45, [%r6+44];
	ld.shared.f32 	%f46, [%r9+704];
	fma.rn.f32 	%f47, %f45, %f46, %f44;
	ld.shared.f32 	%f48, [%r6+48];
	ld.shared.f32 	%f49, [%r9+768];
	fma.rn.f32 	%f50, %f48, %f49, %f47;
	ld.shared.f32 	%f51, [%r6+52];
	ld.shared.f32 	%f52, [%r9+832];
	fma.rn.f32 	%f53, %f51, %f52, %f50;
	ld.shared.f32 	%f54, [%r6+56];
	ld.shared.f32 	%f55, [%r9+896];
	fma.rn.f32 	%f56, %f54, %f55, %f53;
	ld.shared.f32 	%f57, [%r6+60];
	ld.shared.f32 	%f58, [%r9+960];
	fma.rn.f32 	%f62, %f57, %f58, %f56;
	bar.sync 	0;
	add.s32 	%r42, %r42, 1;
	setp.ne.s32 	%p8, %r42, 0;
	add.s32 	%r41, %r41, %r12;
	add.s32 	%r40, %r40, 16;
	add.s32 	%r39, %r39, 16;
	add.s32 	%r38, %r38, 16;
	@%p8 bra 	$L__BB0_2;
$L__BB0_7:
	setp.ge.s32 	%p9, %r2, %r24;
	setp.ge.s32 	%p10, %r5, %r26;
	or.pred  	%p11, %p9, %p10;
	@%p11 bra 	$L__BB0_9;
	mad.lo.s32 	%r37, %r26, %r2, %r5;
	cvta.to.global.u64 	%rd10, %rd5;
	mul.wide.s32 	%rd11, %r37, 4;
	add.s64 	%rd12, %rd10, %rd11;
	st.global.f32 	[%rd12], %f62;
$L__BB0_9:
	ret;

}
	// .globl	_Z18matmul_a_bt_kernelPfS_S_iii
.visible .entry _Z18matmul_a_bt_kernelPfS_S_iii(
	.param .u64 .ptr .align 1 _Z18matmul_a_bt_kernelPfS_S_iii_param_0,
	.param .u64 .ptr .align 1 _Z18matmul_a_bt_kernelPfS_S_iii_param_1,
	.param .u64 .ptr .align 1 _Z18matmul_a_bt_kernelPfS_S_iii_param_2,
	.param .u32 _Z18matmul_a_bt_kernelPfS_S_iii_param_3,
	.param .u32 _Z18matmul_a_bt_kernelPfS_S_iii_param_4,
	.param .u32 _Z18matmul_a_bt_kernelPfS_S_iii_param_5
)
{
	.reg .pred 	%p<26>;
	.reg .b32 	%r<53>;
	.reg .b32 	%f<181>;
	.reg .b64 	%rd<17>;
	// demoted variable
	.shared .align 4 .b8 _ZZ18matmul_a_bt_kernelPfS_S_iiiE2As[1024];
	// demoted variable
	.shared .align 4 .b8 _ZZ18matmul_a_bt_kernelPfS_S_iiiE2Bs[1024];
	ld.param.u64 	%rd6, [_Z18matmul_a_bt_kernelPfS_S_iii_param_0];
	ld.param.u64 	%rd7, [_Z18matmul_a_bt_kernelPfS_S_iii_param_1];
	ld.param.u64 	%rd5, [_Z18matmul_a_bt_kernelPfS_S_iii_param_2];
	ld.param.u32 	%r27, [_Z18matmul_a_bt_kernelPfS_S_iii_param_3];
	ld.param.u32 	%r28, [_Z18matmul_a_bt_kernelPfS_S_iii_param_4];
	ld.param.u32 	%r29, [_Z18matmul_a_bt_kernelPfS_S_iii_param_5];
	cvta.to.global.u64 	%rd1, %rd7;
	cvta.to.global.u64 	%rd2, %rd6;
	mov.u32 	%r30, %ctaid.y;
	shl.b32 	%r31, %r30, 4;
	mov.u32 	%r1, %tid.y;
	add.s32 	%r2, %r31, %r1;
	mov.u32 	%r32, %ctaid.x;
	shl.b32 	%r33, %r32, 4;
	mov.u32 	%r3, %tid.x;
	add.s32 	%r4, %r33, %r3;
	setp.lt.s32 	%p1, %r28, 1;
	mov.f32 	%f180, 0f00000000;
	@%p1 bra 	$L__BB1_19;
	add.s32 	%r5, %r28, 15;
	shl.b32 	%r35, %r1, 6;
	mov.u32 	%r36, _ZZ18matmul_a_bt_kernelPfS_S_iiiE2As;
	add.s32 	%r6, %r36, %r35;
	shl.b32 	%r37, %r3, 2;
	add.s32 	%r7, %r6, %r37;
	mul.lo.s32 	%r8, %r28, %r2;
	mov.u32 	%r38, _ZZ18matmul_a_bt_kernelPfS_S_iiiE2Bs;
	add.s32 	%r39, %r38, %r35;
	add.s32 	%r9, %r39, %r37;
	mul.lo.s32 	%r10, %r28, %r4;
	shl.b32 	%r40, %r3, 6;
	add.s32 	%r11, %r38, %r40;
	setp.lt.u32 	%p2, %r28, 17;
	mov.f32 	%f180, 0f00000000;
	mov.b32 	%r52, 0;
	@%p2 bra 	$L__BB1_13;
	shr.u32 	%r41, %r5, 4;
	and.b32  	%r42, %r41, 134217726;
	neg.s32 	%r51, %r42;
	add.s32 	%r49, %r3, %r10;
	add.s32 	%r48, %r3, %r8;
	mov.f32 	%f180, 0f00000000;
	mov.u32 	%r50, %r3;
$L__BB1_3:
	setp.ge.s32 	%p3, %r2, %r27;
	add.s32 	%r19, %r50, 16;
	setp.ge.s32 	%p4, %r50, %r28;
	mul.wide.s32 	%rd8, %r48, 4;
	add.s64 	%rd3, %rd2, %rd8;
	mov.f32 	%f172, 0f00000000;
	or.pred  	%p5, %p3, %p4;
	@%p5 bra 	$L__BB1_5;
	ld.global.f32 	%f172, [%rd3];
$L__BB1_5:
	setp.ge.s32 	%p7, %r4, %r29;
	st.shared.f32 	[%r7], %f172;
	mul.wide.s32 	%rd9, %r49, 4;
	add.s64 	%rd4, %rd1, %rd9;
	mov.f32 	%f173, 0f00000000;
	or.pred  	%p8, %p7, %p4;
	@%p8 bra 	$L__BB1_7;
	ld.global.f32 	%f173, [%rd4];
$L__BB1_7:
	st.shared.f32 	[%r9], %f173;
	bar.sync 	0;
	ld.shared.f32 	%f27, [%r6];
	ld.shared.f32 	%f28, [%r11];
	fma.rn.f32 	%f29, %f27, %f28, %f180;
	ld.shared.f32 	%f30, [%r6+4];
	ld.shared.f32 	%f31, [%r11+4];
	fma.rn.f32 	%f32, %f30, %f31, %f29;
	ld.shared.f32 	%f33, [%r6+8];
	ld.shared.f32 	%f34, [%r11+8];
	fma.rn.f32 	%f35, %f33, %f34, %f32;
	ld.shared.f32 	%f36, [%r6+12];
	ld.shared.f32 	%f37, [%r11+12];
	fma.rn.f32 	%f38, %f36, %f37, %f35;
	ld.shared.f32 	%f39, [%r6+16];
	ld.shared.f32 	%f40, [%r11+16];
	fma.rn.f32 	%f41, %f39, %f40, %f38;
	ld.shared.f32 	%f42, [%r6+20];
	ld.shared.f32 	%f43, [%r11+20];
	fma.rn.f32 	%f44, %f42, %f43, %f41;
	ld.shared.f32 	%f45, [%r6+24];
	ld.shared.f32 	%f46, [%r11+24];
	fma.rn.f32 	%f47, %f45, %f46, %f44;
	ld.shared.f32 	%f48, [%r6+28];
	ld.shared.f32 	%f49, [%r11+28];
	fma.rn.f32 	%f50, %f48, %f49, %f47;
	ld.shared.f32 	%f51, [%r6+32];
	ld.shared.f32 	%f52, [%r11+32];
	fma.rn.f32 	%f53, %f51, %f52, %f50;
	ld.shared.f32 	%f54, [%r6+36];
	ld.shared.f32 	%f55, [%r11+36];
	fma.rn.f32 	%f56, %f54, %f55, %f53;
	ld.shared.f32 	%f57, [%r6+40];
	ld.shared.f32 	%f58, [%r11+40];
	fma.rn.f32 	%f59, %f57, %f58, %f56;
	ld.shared.f32 	%f60, [%r6+44];
	ld.shared.f32 	%f61, [%r11+44];
	fma.rn.f32 	%f62, %f60, %f61, %f59;
	ld.shared.f32 	%f63, [%r6+48];
	ld.shared.f32 	%f64, [%r11+48];
	fma.rn.f32 	%f65, %f63, %f64, %f62;
	ld.shared.f32 	%f66, [%r6+52];
	ld.shared.f32 	%f67, [%r11+52];
	fma.rn.f32 	%f68, %f66, %f67, %f65;
	ld.shared.f32 	%f69, [%r6+56];
	ld.shared.f32 	%f70, [%r11+56];
	fma.rn.f32 	%f71, %f69, %f70, %f68;
	ld.shared.f32 	%f72, [%r6+60];
	ld.shared.f32 	%f73, [%r11+60];
	fma.rn.f32 	%f6, %f72, %f73, %f71;
	bar.sync 	0;
	setp.ge.s32 	%p10, %r19, %r28;
	mov.f32 	%f174, 0f00000000;
	or.pred  	%p11, %p3, %p10;
	@%p11 bra 	$L__BB1_9;
	ld.global.f32 	%f174, [%rd3+64];
$L__BB1_9:
	st.shared.f32 	[%r7], %f174;
	mov.f32 	%f175, 0f00000000;
	or.pred  	%p14, %p7, %p10;
	@%p14 bra 	$L__BB1_11;
	ld.global.f32 	%f175, [%rd4+64];
$L__BB1_11:
	st.shared.f32 	[%r9], %f175;
	bar.sync 	0;
	ld.shared.f32 	%f75, [%r6];
	ld.shared.f32 	%f76, [%r11];
	fma.rn.f32 	%f77, %f75, %f76, %f6;
	ld.shared.f32 	%f78, [%r6+4];
	ld.shared.f32 	%f79, [%r11+4];
	fma.rn.f32 	%f80, %f78, %f79, %f77;
	ld.shared.f32 	%f81, [%r6+8];
	ld.shared.f32 	%f82, [%r11+8];
	fma.rn.f32 	%f83, %f81, %f82, %f80;
	ld.shared.f32 	%f84, [%r6+12];
	ld.shared.f32 	%f85, [%r11+12];
	fma.rn.f32 	%f86, %f84, %f85, %f83;
	ld.shared.f32 	%f87, [%r6+16];
	ld.shared.f32 	%f88, [%r11+16];
	fma.rn.f32 	%f89, %f87, %f88, %f86;
	ld.shared.f32 	%f90, [%r6+20];
	ld.shared.f32 	%f91, [%r11+20];
	fma.rn.f32 	%f92, %f90, %f91, %f89;
	ld.shared.f32 	%f93, [%r6+24];
	ld.shared.f32 	%f94, [%r11+24];
	fma.rn.f32 	%f95, %f93, %f94, %f92;
	ld.shared.f32 	%f96, [%r6+28];
	ld.shared.f32 	%f97, [%r11+28];
	fma.rn.f32 	%f98, %f96, %f97, %f95;
	ld.shared.f32 	%f99, [%r6+32];
	ld.shared.f32 	%f100, [%r11+32];
	fma.rn.f32 	%f101, %f99, %f100, %f98;
	ld.shared.f32 	%f102, [%r6+36];
	ld.shared.f32 	%f103, [%r11+36];
	fma.rn.f32 	%f104, %f102, %f103, %f101;
	ld.shared.f32 	%f105, [%r6+40];
	ld.shared.f32 	%f106, [%r11+40];
	fma.rn.f32 	%f107, %f105, %f106, %f104;
	ld.shared.f32 	%f108, [%r6+44];
	ld.shared.f32 	%f109, [%r11+44];
	fma.rn.f32 	%f110, %f108, %f109, %f107;
	ld.shared.f32 	%f111, [%r6+48];
	ld.shared.f32 	%f112, [%r11+48];
	fma.rn.f32 	%f113, %f111, %f112, %f110;
	ld.shared.f32 	%f114, [%r6+52];
	ld.shared.f32 	%f115, [%r11+52];
	fma.rn.f32 	%f116, %f114, %f115, %f113;
	ld.shared.f32 	%f117, [%r6+56];
	ld.shared.f32 	%f118, [%r11+56];
	fma.rn.f32 	%f119, %f117, %f118, %f116;
	ld.shared.f32 	%f120, [%r6+60];
	ld.shared.f32 	%f121, [%r11+60];
	fma.rn.f32 	%f180, %f120, %f121, %f119;
	bar.sync 	0;
	add.s32 	%r51, %r51, 2;
	add.s32 	%r50, %r50, 32;
	add.s32 	%r49, %r49, 32;
	add.s32 	%r48, %r48, 32;
	setp.ne.s32 	%p15, %r51, 0;
	@%p15 bra 	$L__BB1_3;
	and.b32  	%r52, %r5, 2147483616;
$L__BB1_13:
	and.b32  	%r43, %r5, 16;
	setp.eq.s32 	%p16, %r43, 0;
	@%p16 bra 	$L__BB1_19;
	setp.ge.s32 	%p17, %r2, %r27;
	add.s32 	%r44, %r52, %r3;
	setp.ge.s32 	%p18, %r44, %r28;
	mov.f32 	%f178, 0f00000000;
	or.pred  	%p19, %p17, %p18;
	@%p19 bra 	$L__BB1_16;
	add.s32 	%r45, %r44, %r8;
	mul.wide.s32 	%rd10, %r45, 4;
	add.s64 	%rd11, %rd2, %rd10;
	ld.global.f32 	%f178, [%rd11];
$L__BB1_16:
	setp.ge.s32 	%p20, %r44, %r28;
	setp.ge.s32 	%p21, %r4, %r29;
	st.shared.f32 	[%r7], %f178;
	mov.f32 	%f179, 0f00000000;
	or.pred  	%p22, %p21, %p20;
	@%p22 bra 	$L__BB1_18;
	add.s32 	%r46, %r44, %r10;
	mul.wide.s32 	%rd12, %r46, 4;
	add.s64 	%rd13, %rd1, %rd12;
	ld.global.f32 	%f179, [%rd13];
$L__BB1_18:
	st.shared.f32 	[%r9], %f179;
	bar.sync 	0;
	ld.shared.f32 	%f124, [%r6];
	ld.shared.f32 	%f125, [%r11];
	fma.rn.f32 	%f126, %f124, %f125, %f180;
	ld.shared.f32 	%f127, [%r6+4];
	ld.shared.f32 	%f128, [%r11+4];
	fma.rn.f32 	%f129, %f127, %f128, %f126;
	ld.shared.f32 	%f130, [%r6+8];
	ld.shared.f32 	%f131, [%r11+8];
	fma.rn.f32 	%f132, %f130, %f131, %f129;
	ld.shared.f32 	%f133, [%r6+12];
	ld.shared.f32 	%f134, [%r11+12];
	fma.rn.f32 	%f135, %f133, %f134, %f132;
	ld.shared.f32 	%f136, [%r6+16];
	ld.shared.f32 	%f137, [%r11+16];
	fma.rn.f32 	%f138, %f136, %f137, %f135;
	ld.shared.f32 	%f139, [%r6+20];
	ld.shared.f32 	%f140, [%r11+20];
	fma.rn.f32 	%f141, %f139, %f140, %f138;
	ld.shared.f32 	%f142, [%r6+24];
	ld.shared.f32 	%f143, [%r11+24];
	fma.rn.f32 	%f144, %f142, %f143, %f141;
	ld.shared.f32 	%f145, [%r6+28];
	ld.shared.f32 	%f146, [%r11+28];
	fma.rn.f32 	%f147, %f145, %f146, %f144;
	ld.shared.f32 	%f148, [%r6+32];
	ld.shared.f32 	%f149, [%r11+32];
	fma.rn.f32 	%f150, %f148, %f149, %f147;
	ld.shared.f32 	%f151, [%r6+36];
	ld.shared.f32 	%f152, [%r11+36];
	fma.rn.f32 	%f153, %f151, %f152, %f150;
	ld.shared.f32 	%f154, [%r6+40];
	ld.shared.f32 	%f155, [%r11+40];
	fma.rn.f32 	%f156, %f154, %f155, %f153;
	ld.shared.f32 	%f157, [%r6+44];
	ld.shared.f32 	%f158, [%r11+44];
	fma.rn.f32 	%f159, %f157, %f158, %f156;
	ld.shared.f32 	%f160, [%r6+48];
	ld.shared.f32 	%f161, [%r11+48];
	fma.rn.f32 	%f162, %f160, %f161, %f159;
	ld.shared.f32 	%f163, [%r6+52];
	ld.shared.f32 	%f164, [%r11+52];
	fma.rn.f32 	%f165, %f163, %f164, %f162;
	ld.shared.f32 	%f166, [%r6+56];
	ld.shared.f32 	%f167, [%r11+56];
	fma.rn.f32 	%f168, %f166, %f167, %f165;
	ld.shared.f32 	%f169, [%r6+60];
	ld.shared.f32 	%f170, [%r11+60];
	fma.rn.f32 	%f180, %f169, %f170, %f168;
	bar.sync 	0;
$L__BB1_19:
	setp.ge.s32 	%p23, %r2, %r27;
	setp.ge.s32 	%p24, %r4, %r29;
	or.pred  	%p25, %p23, %p24;
	@%p25 bra 	$L__BB1_21;
	mad.lo.s32 	%r47, %r29, %r2, %r4;
	cvta.to.global.u64 	%rd14, %rd5;
	mul.wide.s32 	%rd15, %r47, 4;
	add.s64 	%rd16, %rd14, %rd15;
	st.global.f32 	[%rd16], %f180;
$L__BB1_21:
	ret;

}
	// .globl	_Z18matmul_at_b_kernelPfS_S_iii
.visible .entry _Z18matmul_at_b_kernelPfS_S_iii(
	.param .u64 .ptr .align 1 _Z18matmul_at_b_kernelPfS_S_iii_param_0,
	.param .u64 .ptr .align 1 _Z18matmul_at_b_kernelPfS_S_iii_param_1,
	.param .u64 .ptr .align 1 _Z18matmul_at_b_kernelPfS_S_iii_param_2,
	.param .u32 _Z18matmul_at_b_kernelPfS_S_iii_param_3,
	.param .u32 _Z18matmul_at_b_kernelPfS_S_iii_param_4,
	.param .u32 _Z18matmul_at_b_kernelPfS_S_iii_param_5
)
{
	.reg .pred 	%p<26>;
	.reg .b32 	%r<67>;
	.reg .b32 	%f<181>;
	.reg .b64 	%rd<21>;
	// demoted variable
	.shared .align 4 .b8 _ZZ18matmul_at_b_kernelPfS_S_iiiE2As[1024];
	// demoted variable
	.shared .align 4 .b8 _ZZ18matmul_at_b_kernelPfS_S_iiiE2Bs[1024];
	ld.param.u64 	%rd4, [_Z18matmul_at_b_kernelPfS_S_iii_param_0];
	ld.param.u64 	%rd5, [_Z18matmul_at_b_kernelPfS_S_iii_param_1];
	ld.param.u64 	%rd3, [_Z18matmul_at_b_kernelPfS_S_iii_param_2];
	ld.param.u32 	%r35, [_Z18matmul_at_b_kernelPfS_S_iii_param_3];
	ld.param.u32 	%r36, [_Z18matmul_at_b_kernelPfS_S_iii_param_4];
	ld.param.u32 	%r37, [_Z18matmul_at_b_kernelPfS_S_iii_param_5];
	cvta.to.global.u64 	%rd1, %rd5;
	cvta.to.global.u64 	%rd2, %rd4;
	mov.u32 	%r38, %ctaid.y;
	shl.b32 	%r1, %r38, 4;
	mov.u32 	%r2, %tid.y;
	add.s32 	%r3, %r1, %r2;
	mov.u32 	%r39, %ctaid.x;
	shl.b32 	%r4, %r39, 4;
	mov.u32 	%r5, %tid.x;
	add.s32 	%r6, %r4, %r5;
	setp.lt.s32 	%p1, %r35, 1;
	mov.f32 	%f180, 0f00000000;
	@%p1 bra 	$L__BB2_19;
	add.s32 	%r7, %r35, 15;
	shl.b32 	%r41, %r2, 6;
	mov.u32 	%r42, _ZZ18matmul_at_b_kernelPfS_S_iiiE2As;
	add.s32 	%r43, %r42, %r41;
	shl.b32 	%r44, %r5, 2;
	add.s32 	%r8, %r43, %r44;
	mov.u32 	%r45, _ZZ18matmul_at_b_kernelPfS_S_iiiE2Bs;
	add.s32 	%r11, %r45, %r44;
	add.s32 	%r9, %r11, %r41;
	mad.lo.s32 	%r10, %r2, -60, %r43;
	setp.lt.u32 	%p2, %r35, 17;
	mov.f32 	%f180, 0f00000000;
	mov.b32 	%r66, 0;
	@%p2 bra 	$L__BB2_13;
	shr.u32 	%r46, %r7, 4;
	and.b32  	%r47, %r46, 134217726;
	neg.s32 	%r65, %r47;
	add.s32 	%r48, %r2, 16;
	mad.lo.s32 	%r49, %r36, %r48, %r2;
	add.s32 	%r63, %r49, %r1;
	shl.b32 	%r14, %r36, 5;
	mad.lo.s32 	%r50, %r37, %r48, %r5;
	add.s32 	%r62, %r50, %r4;
	shl.b32 	%r16, %r37, 5;
	mad.lo.s32 	%r51, %r2, %r37, %r5;
	add.s32 	%r61, %r51, %r4;
	mad.lo.s32 	%r52, %r2, %r36, %r2;
	add.s32 	%r60, %r52, %r1;
	mov.f32 	%f180, 0f00000000;
	mov.u32 	%r64, %r2;
$L__BB2_3:
	setp.ge.s32 	%p3, %r3, %r36;
	add.s32 	%r25, %r64, 16;
	setp.ge.s32 	%p4, %r64, %r35;
	mov.f32 	%f172, 0f00000000;
	or.pred  	%p5, %p4, %p3;
	@%p5 bra 	$L__BB2_5;
	mul.wide.s32 	%rd6, %r60, 4;
	add.s64 	%rd7, %rd2, %rd6;
	ld.global.f32 	%f172, [%rd7];
$L__BB2_5:
	setp.ge.s32 	%p7, %r6, %r37;
	st.shared.f32 	[%r8], %f172;
	mov.f32 	%f173, 0f00000000;
	or.pred  	%p8, %p7, %p4;
	@%p8 bra 	$L__BB2_7;
	mul.wide.s32 	%rd8, %r61, 4;
	add.s64 	%rd9, %rd1, %rd8;
	ld.global.f32 	%f173, [%rd9];
$L__BB2_7:
	st.shared.f32 	[%r9], %f173;
	bar.sync 	0;
	ld.shared.f32 	%f27, [%r10];
	ld.shared.f32 	%f28, [%r11];
	fma.rn.f32 	%f29, %f27, %f28, %f180;
	ld.shared.f32 	%f30, [%r10+64];
	ld.shared.f32 	%f31, [%r11+64];
	fma.rn.f32 	%f32, %f30, %f31, %f29;
	ld.shared.f32 	%f33, [%r10+128];
	ld.shared.f32 	%f34, [%r11+128];
	fma.rn.f32 	%f35, %f33, %f34, %f32;
	ld.shared.f32 	%f36, [%r10+192];
	ld.shared.f32 	%f37, [%r11+192];
	fma.rn.f32 	%f38, %f36, %f37, %f35;
	ld.shared.f32 	%f39, [%r10+256];
	ld.shared.f32 	%f40, [%r11+256];
	fma.rn.f32 	%f41, %f39, %f40, %f38;
	ld.shared.f32 	%f42, [%r10+320];
	ld.shared.f32 	%f43, [%r11+320];
	fma.rn.f32 	%f44, %f42, %f43, %f41;
	ld.shared.f32 	%f45, [%r10+384];
	ld.shared.f32 	%f46, [%r11+384];
	fma.rn.f32 	%f47, %f45, %f46, %f44;
	ld.shared.f32 	%f48, [%r10+448];
	ld.shared.f32 	%f49, [%r11+448];
	fma.rn.f32 	%f50, %f48, %f49, %f47;
	ld.shared.f32 	%f51, [%r10+512];
	ld.shared.f32 	%f52, [%r11+512];
	fma.rn.f32 	%f53, %f51, %f52, %f50;
	ld.shared.f32 	%f54, [%r10+576];
	ld.shared.f32 	%f55, [%r11+576];
	fma.rn.f32 	%f56, %f54, %f55, %f53;
	ld.shared.f32 	%f57, [%r10+640];
	ld.shared.f32 	%f58, [%r11+640];
	fma.rn.f32 	%f59, %f57, %f58, %f56;
	ld.shared.f32 	%f60, [%r10+704];
	ld.shared.f32 	%f61, [%r11+704];
	fma.rn.f32 	%f62, %f60, %f61, %f59;
	ld.shared.f32 	%f63, [%r10+768];
	ld.shared.f32 	%f64, [%r11+768];
	fma.rn.f32 	%f65, %f63, %f64, %f62;
	ld.shared.f32 	%f66, [%r10+832];
	ld.shared.f32 	%f67, [%r11+832];
	fma.rn.f32 	%f68, %f66, %f67, %f65;
	ld.shared.f32 	%f69, [%r10+896];
	ld.shared.f32 	%f70, [%r11+896];
	fma.rn.f32 	%f71, %f69, %f70, %f68;
	ld.shared.f32 	%f72, [%r10+960];
	ld.shared.f32 	%f73, [%r11+960];
	fma.rn.f32 	%f6, %f72, %f73, %f71;
	bar.sync 	0;
	setp.ge.s32 	%p10, %r25, %r35;
	mov.f32 	%f174, 0f00000000;
	or.pred  	%p11, %p10, %p3;
	@%p11 bra 	$L__BB2_9;
	mul.wide.s32 	%rd10, %r63, 4;
	add.s64 	%rd11, %rd2, %rd10;
	ld.global.f32 	%f174, [%rd11];
$L__BB2_9:
	st.shared.f32 	[%r8], %f174;
	mov.f32 	%f175, 0f00000000;
	or.pred  	%p14, %p7, %p10;
	@%p14 bra 	$L__BB2_11;
	mul.wide.s32 	%rd12, %r62, 4;
	add.s64 	%rd13, %rd1, %rd12;
	ld.global.f32 	%f175, [%rd13];
$L__BB2_11:
	st.shared.f32 	[%r9], %f175;
	bar.sync 	0;
	ld.shared.f32 	%f75, [%r10];
	ld.shared.f32 	%f76, [%r11];
	fma.rn.f32 	%f77, %f75, %f76, %f6;
	ld.shared.f32 	%f78, [%r10+64];
	ld.shared.f32 	%f79, [%r11+64];
	fma.rn.f32 	%f80, %f78, %f79, %f77;
	ld.shared.f32 	%f81, [%r10+128];
	ld.shared.f32 	%f82, [%r11+128];
	fma.rn.f32 	%f83, %f81, %f82, %f80;
	ld.shared.f32 	%f84, [%r10+192];
	ld.shared.f32 	%f85, [%r11+192];
	fma.rn.f32 	%f86, %f84, %f85, %f83;
	ld.shared.f32 	%f87, [%r10+256];
	ld.shared.f32 	%f88, [%r11+256];
	fma.rn.f32 	%f89, %f87, %f88, %f86;
	ld.shared.f32 	%f90, [%r10+320];
	ld.shared.f32 	%f91, [%r11+320];
	fma.rn.f32 	%f92, %f90, %f91, %f89;
	ld.shared.f32 	%f93, [%r10+384];
	ld.shared.f32 	%f94, [%r11+384];
	fma.rn.f32 	%f95, %f93, %f94, %f92;
	ld.shared.f32 	%f96, [%r10+448];
	ld.shared.f32 	%f97, [%r11+448];
	fma.rn.f32 	%f98, %f96, %f97, %f95;
	ld.shared.f32 	%f99, [%r10+512];
	ld.shared.f32 	%f100, [%r11+512];
	fma.rn.f32 	%f101, %f99, %f100, %f98;
	ld.shared.f32 	%f102, [%r10+576];
	ld.shared.f32 	%f103, [%r11+576];
	fma.rn.f32 	%f104, %f102, %f103, %f101;
	ld.shared.f32 	%f105, [%r10+640];
	ld.shared.f32 	%f106, [%r11+640];
	fma.rn.f32 	%f107, %f105, %f106, %f104;
	ld.shared.f32 	%f108, [%r10+704];
	ld.shared.f32 	%f109, [%r11+704];
	fma.rn.f32 	%f110, %f108, %f109, %f107;
	ld.shared.f32 	%f111, [%r10+768];
	ld.shared.f32 	%f112, [%r11+768];
	fma.rn.f32 	%f113, %f111, %f112, %f110;
	ld.shared.f32 	%f114, [%r10+832];
	ld.shared.f32 	%f115, [%r11+832];
	fma.rn.f32 	%f116, %f114, %f115, %f113;
	ld.shared.f32 	%f117, [%r10+896];
	ld.shared.f32 	%f118, [%r11+896];
	fma.rn.f32 	%f119, %f117, %f118, %f116;
	ld.shared.f32 	%f120, [%r10+960];
	ld.shared.f32 	%f121, [%r11+960];
	fma.rn.f32 	%f180, %f120, %f121, %f119;
	bar.sync 	0;
	add.s32 	%r65, %r65, 2;
	add.s32 	%r64, %r64, 32;
	add.s32 	%r63, %r63, %r14;
	add.s32 	%r62, %r62, %r16;
	add.s32 	%r61, %r61, %r16;
	add.s32 	%r60, %r60, %r14;
	setp.ne.s32 	%p15, %r65, 0;
	@%p15 bra 	$L__BB2_3;
	and.b32  	%r66, %r7, 2147483616;
$L__BB2_13:
	and.b32  	%r55, %r7, 16;
	setp.eq.s32 	%p16, %r55, 0;
	@%p16 bra 	$L__BB2_19;
	setp.ge.s32 	%p17, %r3, %r36;
	add.s32 	%r34, %r66, %r2;
	setp.ge.s32 	%p18, %r34, %r35;
	mov.f32 	%f178, 0f00000000;
	or.pred  	%p19, %p18, %p17;
	@%p19 bra 	$L__BB2_16;
	mad.lo.s32 	%r57, %r34, %r36, %r3;
	mul.wide.s32 	%rd14, %r57, 4;
	add.s64 	%rd15, %rd2, %rd14;
	ld.global.f32 	%f178, [%rd15];
$L__BB2_16:
	setp.ge.s32 	%p20, %r34, %r35;
	setp.ge.s32 	%p21, %r6, %r37;
	st.shared.f32 	[%r8], %f178;
	mov.f32 	%f179, 0f00000000;
	or.pred  	%p22, %p21, %p20;
	@%p22 bra 	$L__BB2_18;
	mad.lo.s32 	%r58, %r34, %r37, %r6;
	mul.wide.s32 	%rd16, %r58, 4;
	add.s64 	%rd17, %rd1, %rd16;
	ld.global.f32 	%f179, [%rd17];
$L__BB2_18:
	st.shared.f32 	[%r9], %f179;
	bar.sync 	0;
	ld.shared.f32 	%f124, [%r10];
	ld.shared.f32 	%f125, [%r11];
	fma.rn.f32 	%f126, %f124, %f125, %f180;
	ld.shared.f32 	%f127, [%r10+64];
	ld.shared.f32 	%f128, [%r11+64];
	fma.rn.f32 	%f129, %f127, %f128, %f126;
	ld.shared.f32 	%f130, [%r10+128];
	ld.shared.f32 	%f131, [%r11+128];
	fma.rn.f32 	%f132, %f130, %f131, %f129;
	ld.shared.f32 	%f133, [%r10+192];
	ld.shared.f32 	%f134, [%r11+192];
	fma.rn.f32 	%f135, %f133, %f134, %f132;
	ld.shared.f32 	%f136, [%r10+256];
	ld.shared.f32 	%f137, [%r11+256];
	fma.rn.f32 	%f138, %f136, %f137, %f135;
	ld.shared.f32 	%f139, [%r10+320];
	ld.shared.f32 	%f140, [%r11+320];
	fma.rn.f32 	%f141, %f139, %f140, %f138;
	ld.shared.f32 	%f142, [%r10+384];
	ld.shared.f32 	%f143, [%r11+384];
	fma.rn.f32 	%f144, %f142, %f143, %f141;
	ld.shared.f32 	%f145, [%r10+448];
	ld.shared.f32 	%f146, [%r11+448];
	fma.rn.f32 	%f147, %f145, %f146, %f144;
	ld.shared.f32 	%f148, [%r10+512];
	ld.shared.f32 	%f149, [%r11+512];
	fma.rn.f32 	%f150, %f148, %f149, %f147;
	ld.shared.f32 	%f151, [%r10+576];
	ld.shared.f32 	%f152, [%r11+576];
	fma.rn.f32 	%f153, %f151, %f152, %f150;
	ld.shared.f32 	%f154, [%r10+640];
	ld.shared.f32 	%f155, [%r11+640];
	fma.rn.f32 	%f156, %f154, %f155, %f153;
	ld.shared.f32 	%f157, [%r10+704];
	ld.shared.f32 	%f158, [%r11+704];
	fma.rn.f32 	%f159, %f157, %f158, %f156;
	ld.shared.f32 	%f160, [%r10+768];
	ld.shared.f32 	%f161, [%r11+768];
	fma.rn.f32 	%f162, %f160, %f161, %f159;
	ld.shared.f32 	%f163, [%r10+832];
	ld.shared.f32 	%f164, [%r11+832];
	fma.rn.f32 	%f165, %f163, %f164, %f162;
	ld.shared.f32 	%f166, [%r10+896];
	ld.shared.f32 	%f167, [%r11+896];
	fma.rn.f32 	%f168, %f166, %f167, %f165;
	ld.shared.f32 	%f169, [%r10+960];
	ld.shared.f32 	%f170, [%r11+960];
	fma.rn.f32 	%f180, %f169, %f170, %f168;
	bar.sync 	0;
$L__BB2_19:
	setp.ge.s32 	%p23, %r3, %r36;
	setp.ge.s32 	%p24, %r6, %r37;
	or.pred  	%p25, %p23, %p24;
	@%p25 bra 	$L__BB2_21;
	mad.lo.s32 	%r59, %r37, %r3, %r6;
	cvta.to.global.u64 	%rd18, %rd3;
	mul.wide.s32 	%rd19, %r59, 4;
	add.s64 	%rd20, %rd18, %rd19;
	st.global.f32 	[%rd20], %f180;
$L__BB2_21:
	ret;

}
	// .globl	_Z11relu_kernelPfi
.visible .entry _Z11relu_kernelPfi(
	.param .u64 .ptr .align 1 _Z11relu_kernelPfi_param_0,
	.param .u32 _Z11relu_kernelPfi_param_1
)
{
	.reg .pred 	%p<2>;
	.reg .b32 	%r<6>;
	.reg .b32 	%f<3>;
	.reg .b64 	%rd<5>;

	ld.param.u64 	%rd1, [_Z11relu_kernelPfi_param_0];
	ld.param.u32 	%r2, [_Z11relu_kernelPfi_param_1];
	mov.u32 	%r3, %ctaid.x;
	mov.u32 	%r4, %ntid.x;
	mov.u32 	%r5, %tid.x;
	mad.lo.s32 	%r1, %r3, %r4, %r5;
	setp.ge.s32 	%p1, %r1, %r2;
	@%p1 bra 	$L__BB3_2;
	cvta.to.global.u64 	%rd2, %rd1;
	mul.wide.s32 	%rd3, %r1, 4;
	add.s64 	%rd4, %rd2, %rd3;
	ld.global.f32 	%f1, [%rd4];
	max.f32 	%f2, %f1, 0f00000000;
	st.global.f32 	[%rd4], %f2;
$L__BB3_2:
	ret;

}
	// .globl	_Z15bias_add_kernelPfS_ii
.visible .entry _Z15bias_add_kernelPfS_ii(
	.param .u64 .ptr .align 1 _Z15bias_add_kernelPfS_ii_param_0,
	.param .u64 .ptr .align 1 _Z15bias_add_kernelPfS_ii_param_1,
	.param .u32 _Z15bias_add_kernelPfS_ii_param_2,
	.param .u32 _Z15bias_add_kernelPfS_ii_param_3
)
{
	.reg .pred 	%p<4>;
	.reg .b32 	%r<9>;
	.reg .b32 	%f<4>;
	.reg .b64 	%rd<9>;

	ld.param.u64 	%rd1, [_Z15bias_add_kernelPfS_ii_param_0];
	ld.param.u64 	%rd2, [_Z15bias_add_kernelPfS_ii_param_1];
	ld.param.u32 	%r3, [_Z15bias_add_kernelPfS_ii_param_2];
	ld.param.u32 	%r2, [_Z15bias_add_kernelPfS_ii_param_3];
	mov.u32 	%r4, %ctaid.x;
	mov.u32 	%r5, %ntid.x;
	mov.u32 	%r6, %tid.x;
	mad.lo.s32 	%r1, %r4, %r5, %r6;
	div.s32 	%r7, %r1, %r2;
	setp.ge.s32 	%p1, %r7, %r3;
	setp.lt.s32 	%p2, %r2, 0;
	or.pred  	%p3, %p2, %p1;
	@%p3 bra 	$L__BB4_2;
	cvta.to.global.u64 	%rd3, %rd2;
	cvta.to.global.u64 	%rd4, %rd1;
	rem.s32 	%r8, %r1, %r2;
	mul.wide.s32 	%rd5, %r8, 4;
	add.s64 	%rd6, %rd3, %rd5;
	ld.global.f32 	%f1, [%rd6];
	mul.wide.s32 	%rd7, %r1, 4;
	add.s64 	%rd8, %rd4, %rd7;
	ld.global.f32 	%f2, [%rd8];
	add.f32 	%f3, %f1, %f2;
	st.global.f32 	[%rd8], %f3;
$L__BB4_2:
	ret;

}
	// .globl	_Z14softmax_kernelPfii
.visible .entry _Z14softmax_kernelPfii(
	.param .u64 .ptr .align 1 _Z14softmax_kernelPfii_param_0,
	.param .u32 _Z14softmax_kernelPfii_param_1,
	.param .u32 _Z14softmax_kernelPfii_param_2
)
{
	.reg .pred 	%p<14>;
	.reg .b32 	%r<43>;
	.reg .b32 	%f<53>;
	.reg .b64 	%rd<9>;

	ld.param.u64 	%rd2, [_Z14softmax_kernelPfii_param_0];
	ld.param.u32 	%r21, [_Z14softmax_kernelPfii_param_1];
	ld.param.u32 	%r20, [_Z14softmax_kernelPfii_param_2];
	cvta.to.global.u64 	%rd1, %rd2;
	mov.u32 	%r1, %ctaid.x;
	mov.u32 	%r42, %tid.x;
	setp.ge.s32 	%p1, %r1, %r21;
	@%p1 bra 	$L__BB5_20;
	mov.u32 	%r3, %ntid.x;
	setp.ge.s32 	%p2, %r42, %r20;
	mov.f32 	%f50, 0fFF800000;
	@%p2 bra 	$L__BB5_4;
	mul.lo.s32 	%r4, %r20, %r1;
	mov.f32 	%f50, 0fFF800000;
	mov.u32 	%r38, %r42;
$L__BB5_3:
	add.s32 	%r22, %r38, %r4;
	mul.wide.s32 	%rd3, %r22, 4;
	add.s64 	%rd4, %rd1, %rd3;
	ld.global.f32 	%f11, [%rd4];
	max.f32 	%f50, %f50, %f11;
	add.s32 	%r38, %r38, %r3;
	setp.lt.s32 	%p3, %r38, %r20;
	@%p3 bra 	$L__BB5_3;
$L__BB5_4:
	shl.b32 	%r23, %r42, 2;
	mov.u32 	%r24, shared;
	add.s32 	%r7, %r24, %r23;
	st.shared.f32 	[%r7], %f50;
	bar.sync 	0;
	setp.lt.u32 	%p4, %r3, 2;
	@%p4 bra 	$L__BB5_9;
	mov.u32 	%r39, %r3;
$L__BB5_6:
	shr.u32 	%r9, %r39, 1;
	setp.ge.u32 	%p5, %r42, %r9;
	@%p5 bra 	$L__BB5_8;
	ld.shared.f32 	%f12, [%r7];
	shl.b32 	%r25, %r9, 2;
	add.s32 	%r26, %r7, %r25;
	ld.shared.f32 	%f13, [%r26];
	max.f32 	%f14, %f12, %f13;
	st.shared.f32 	[%r7], %f14;
$L__BB5_8:
	bar.sync 	0;
	setp.gt.u32 	%p6, %r39, 3;
	mov.u32 	%r39, %r9;
	@%p6 bra 	$L__BB5_6;
$L__BB5_9:
	setp.ge.s32 	%p7, %r42, %r20;
	ld.shared.f32 	%f4, [shared];
	bar.sync 	0;
	mov.f32 	%f52, 0f00000000;
	@%p7 bra 	$L__BB5_12;
	mul.lo.s32 	%r10, %r20, %r1;
	mov.f32 	%f52, 0f00000000;
	mov.u32 	%r40, %r42;
$L__BB5_11:
	add.s32 	%r27, %r40, %r10;
	mul.wide.s32 	%rd5, %r27, 4;
	add.s64 	%rd6, %rd1, %rd5;
	ld.global.f32 	%f17, [%rd6];
	sub.f32 	%f18, %f17, %f4;
	fma.rn.f32 	%f19, %f18, 0f3BBB989D, 0f3F000000;
	cvt.sat.f32.f32 	%f20, %f19;
	mov.f32 	%f21, 0f4B400001;
	mov.f32 	%f22, 0f437C0000;
	fma.rm.f32 	%f23, %f20, %f22, %f21;
	add.f32 	%f24, %f23, 0fCB40007F;
	neg.f32 	%f25, %f24;
	fma.rn.f32 	%f26, %f18, 0f3FB8AA3B, %f25;
	fma.rn.f32 	%f27, %f18, 0f32A57060, %f26;
	mov.b32 	%r28, %f23;
	shl.b32 	%r29, %r28, 23;
	mov.b32 	%f28, %r29;
	ex2.approx.ftz.f32 	%f29, %f27;
	fma.rn.f32 	%f52, %f29, %f28, %f52;
	add.s32 	%r40, %r40, %r3;
	setp.lt.s32 	%p8, %r40, %r20;
	@%p8 bra 	$L__BB5_11;
$L__BB5_12:
	shl.b32 	%r30, %r3, 2;
	add.s32 	%r13, %r24, %r30;
	setp.lt.u32 	%p9, %r3, 2;
	add.s32 	%r14, %r13, %r23;
	st.shared.f32 	[%r14], %f52;
	bar.sync 	0;
	@%p9 bra 	$L__BB5_17;
	mov.u32 	%r41, %r3;
$L__BB5_14:
	shr.u32 	%r16, %r41, 1;
	setp.ge.u32 	%p10, %r42, %r16;
	@%p10 bra 	$L__BB5_16;
	shl.b32 	%r33, %r16, 2;
	add.s32 	%r34, %r14, %r33;
	ld.shared.f32 	%f30, [%r34];
	ld.shared.f32 	%f31, [%r14];
	add.f32 	%f32, %f30, %f31;
	st.shared.f32 	[%r14], %f32;
$L__BB5_16:
	bar.sync 	0;
	setp.gt.u32 	%p11, %r41, 3;
	mov.u32 	%r41, %r16;
	@%p11 bra 	$L__BB5_14;
$L__BB5_17:
	setp.ge.s32 	%p12, %r42, %r20;
	ld.shared.f32 	%f8, [%r13];
	bar.sync 	0;
	@%p12 bra 	$L__BB5_20;
	mul.lo.s32 	%r17, %r20, %r1;
$L__BB5_19:
	add.s32 	%r35, %r42, %r17;
	mul.wide.s32 	%rd7, %r35, 4;
	add.s64 	%rd8, %rd1, %rd7;
	ld.global.f32 	%f33, [%rd8];
	sub.f32 	%f34, %f33, %f4;
	fma.rn.f32 	%f35, %f34, 0f3BBB989D, 0f3F000000;
	cvt.sat.f32.f32 	%f36, %f35;
	mov.f32 	%f37, 0f4B400001;
	mov.f32 	%f38, 0f437C0000;
	fma.rm.f32 	%f39, %f36, %f38, %f37;
	add.f32 	%f40, %f39, 0fCB40007F;
	neg.f32 	%f41, %f40;
	fma.rn.f32 	%f42, %f34, 0f3FB8AA3B, %f41;
	fma.rn.f32 	%f43, %f34, 0f32A57060, %f42;
	mov.b32 	%r36, %f39;
	shl.b32 	%r37, %r36, 23;
	mov.b32 	%f44, %r37;
	ex2.approx.ftz.f32 	%f45, %f43;
	mul.f32 	%f46, %f45, %f44;
	div.rn.f32 	%f47, %f46, %f8;
	max.f32 	%f48, %f47, 0f33D6BF95;
	st.global.f32 	[%rd8], %f48;
	add.s32 	%r42, %r42, %r3;
	setp.lt.s32 	%p13, %r42, %r20;
	@%p13 bra 	$L__BB5_19;
$L__BB5_20:
	ret;

}
	// .globl	_Z21clip_gradients_kernelPfif
.visible .entry _Z21clip_gradients_kernelPfif(
	.param .u64 .ptr .align 1 _Z21clip_gradients_kernelPfif_param_0,
	.param .u32 _Z21clip_gradients_kernelPfif_param_1,
	.param .f32 _Z21clip_gradients_kernelPfif_param_2
)
{
	.reg .pred 	%p<4>;
	.reg .b32 	%r<6>;
	.reg .b32 	%f<4>;
	.reg .b64 	%rd<5>;

	ld.param.u64 	%rd2, [_Z21clip_gradients_kernelPfif_param_0];
	ld.param.u32 	%r2, [_Z21clip_gradients_kernelPfif_param_1];
	ld.param.f32 	%f3, [_Z21clip_gradients_kernelPfif_param_2];
	mov.u32 	%r3, %ctaid.x;
	mov.u32 	%r4, %ntid.x;
	mov.u32 	%r5, %tid.x;
	mad.lo.s32 	%r1, %r3, %r4, %r5;
	setp.ge.s32 	%p1, %r1, %r2;
	@%p1 bra 	$L__BB6_5;
	cvta.to.global.u64 	%rd3, %rd2;
	mul.wide.s32 	%rd4, %r1, 4;
	add.s64 	%rd1, %rd3, %rd4;
	ld.global.f32 	%f1, [%rd1];
	setp.leu.f32 	%p2, %f1, %f3;
	@%p2 bra 	$L__BB6_3;
	st.global.f32 	[%rd1], %f3;
	bra.uni 	$L__BB6_5;
$L__BB6_3:
	neg.f32 	%f2, %f3;
	setp.geu.f32 	%p3, %f1, %f2;
	@%p3 bra 	$L__BB6_5;
	st.global.f32 	[%rd1], %f2;
$L__BB6_5:
	ret;

}
	// .globl	_Z16zero_grad_kernelPfi
.visible .entry _Z16zero_grad_kernelPfi(
	.param .u64 .ptr .align 1 _Z16zero_grad_kernelPfi_param_0,
	.param .u32 _Z16zero_grad_kernelPfi_param_1
)
{
	.reg .pred 	%p<2>;
	.reg .b32 	%r<7>;
	.reg .b64 	%rd<5>;

	ld.param.u64 	%rd1, [_Z16zero_grad_kernelPfi_param_0];
	ld.param.u32 	%r2, [_Z16zero_grad_kernelPfi_param_1];
	mov.u32 	%r3, %ctaid.x;
	mov.u32 	%r4, %ntid.x;
	mov.u32 	%r5, %tid.x;
	mad.lo.s32 	%r1, %r3, %r4, %r5;
	setp.ge.s32 	%p1, %r1, %r2;
	@%p1 bra 	$L__BB7_2;
	cvta.to.global.u64 	%rd2, %rd1;
	mul.wide.s32 	%rd3, %r1, 4;
	add.s64 	%rd4, %rd2, %rd3;
	mov.b32 	%r6, 0;
	st.global.u32 	[%rd4], %r6;
$L__BB7_2:
	ret;

}
	// .globl	_Z31compute_output_gradients_kernelPfS_Pii
.visible .entry _Z31compute_output_gradients_kernelPfS_Pii(
	.param .u64 .ptr .align 1 _Z31compute_output_gradients_kernelPfS_Pii_param_0,
	.param .u64 .ptr .align 1 _Z31compute_output_gradients_kernelPfS_Pii_param_1,
	.param .u64 .ptr .align 1 _Z31compute_output_gradients_kernelPfS_Pii_param_2,
	.param .u32 _Z31compute_output_gradients_kernelPfS_Pii_param_3
)
{
	.reg .pred 	%p<2>;
	.reg .b32 	%r<8>;
	.reg .b32 	%f<13>;
	.reg .b64 	%rd<14>;

	ld.param.u64 	%rd1, [_Z31compute_output_gradients_kernelPfS_Pii_param_0];
	ld.param.u64 	%rd2, [_Z31compute_output_gradients_kernelPfS_Pii_param_1];
	ld.param.u64 	%rd3, [_Z31compute_output_gradients_kernelPfS_Pii_param_2];
	ld.param.u32 	%r2, [_Z31compute_output_gradients_kernelPfS_Pii_param_3];
	mov.u32 	%r3, %ctaid.x;
	mov.u32 	%r4, %ntid.x;
	mov.u32 	%r5, %tid.x;
	mad.lo.s32 	%r1, %r3, %r4, %r5;
	setp.ge.s32 	%p1, %r1, %r2;
	@%p1 bra 	$L__BB8_2;
	cvta.to.global.u64 	%rd4, %rd3;
	cvta.to.global.u64 	%rd5, %rd1;
	cvta.to.global.u64 	%rd6, %rd2;
	mul.lo.s32 	%r6, %r1, 10;
	mul.wide.s32 	%rd7, %r6, 4;
	add.s64 	%rd8, %rd6, %rd7;
	ld.global.f32 	%f1, [%rd8];
	add.s64 	%rd9, %rd5, %rd7;
	st.global.f32 	[%rd9], %f1;
	ld.global.f32 	%f2, [%rd8+4];
	st.global.f32 	[%rd9+4], %f2;
	ld.global.f32 	%f3, [%rd8+8];
	st.global.f32 	[%rd9+8], %f3;
	ld.global.f32 	%f4, [%rd8+12];
	st.global.f32 	[%rd9+12], %f4;
	ld.global.f32 	%f5, [%rd8+16];
	st.global.f32 	[%rd9+16], %f5;
	ld.global.f32 	%f6, [%rd8+20];
	st.global.f32 	[%rd9+20], %f6;
	ld.global.f32 	%f7, [%rd8+24];
	st.global.f32 	[%rd9+24], %f7;
	ld.global.f32 	%f8, [%rd8+28];
	st.global.f32 	[%rd9+28], %f8;
	ld.global.f32 	%f9, [%rd8+32];
	st.global.f32 	[%rd9+32], %f9;
	ld.global.f32 	%f10, [%rd8+36];
	st.global.f32 	[%rd9+36], %f10;
	mul.wide.s32 	%rd10, %r1, 4;
	add.s64 	%rd11, %rd4, %rd10;
	ld.global.u32 	%r7, [%rd11];
	mul.wide.s32 	%rd12, %r7, 4;
	add.s64 	%rd13, %rd9, %rd12;
	ld.global.f32 	%f11, [%rd13];
	add.f32 	%f12, %f11, 0fBF800000;
	st.global.f32 	[%rd13], %f12;
$L__BB8_2:
	ret;

}
	// .globl	_Z23update_gradients_kernelPfS_S_S_iii
.visible .entry _Z23update_gradients_kernelPfS_S_S_iii(
	.param .u64 .ptr .align 1 _Z23update_gradients_kernelPfS_S_S_iii_param_0,
	.param .u64 .ptr .align 1 _Z23update_gradients_kernelPfS_S_S_iii_param_1,
	.param .u64 .ptr .align 1 _Z23update_gradients_kernelPfS_S_S_iii_param_2,
	.param .u64 .ptr .align 1 _Z23update_gradients_kernelPfS_S_S_iii_param_3,
	.param .u32 _Z23update_gradients_kernelPfS_S_S_iii_param_4,
	.param .u32 _Z23update_gradients_kernelPfS_S_S_iii_param_5,
	.param .u32 _Z23update_gradients_kernelPfS_S_S_iii_param_6
)
{
	.reg .pred 	%p<23>;
	.reg .b32 	%r<72>;
	.reg .b32 	%f<152>;
	.reg .b64 	%rd<93>;

	ld.param.u64 	%rd3, [_Z23update_gradients_kernelPfS_S_S_iii_param_0];
	ld.param.u64 	%rd4, [_Z23update_gradients_kernelPfS_S_S_iii_param_1];
	ld.param.u64 	%rd5, [_Z23update_gradients_kernelPfS_S_S_iii_param_2];
	ld.param.u64 	%rd6, [_Z23update_gradients_kernelPfS_S_S_iii_param_3];
	ld.param.u32 	%r41, [_Z23update_gradients_kernelPfS_S_S_iii_param_4];
	ld.param.u32 	%r42, [_Z23update_gradients_kernelPfS_S_S_iii_param_5];
	ld.param.u32 	%r43, [_Z23update_gradients_kernelPfS_S_S_iii_param_6];
	cvta.to.global.u64 	%rd1, %rd6;
	cvta.to.global.u64 	%rd2, %rd5;
	mov.u32 	%r1, %ctaid.y;
	mov.u32 	%r44, %ctaid.x;
	mov.u32 	%r45, %ntid.x;
	mov.u32 	%r46, %tid.x;
	mad.lo.s32 	%r2, %r44, %r45, %r46;
	setp.ge.s32 	%p1, %r1, %r43;
	setp.ge.s32 	%p2, %r2, %r42;
	or.pred  	%p3, %p2, %p1;
	@%p3 bra 	$L__BB9_28;
	setp.lt.s32 	%p4, %r41, 1;
	mov.f32 	%f142, 0f00000000;
	@%p4 bra 	$L__BB9_13;
	and.b32  	%r3, %r41, 7;
	setp.lt.u32 	%p5, %r41, 8;
	mov.f32 	%f142, 0f00000000;
	mov.b32 	%r63, 0;
	@%p5 bra 	$L__BB9_5;
	and.b32  	%r63, %r41, 2147483640;
	neg.s32 	%r61, %r63;
	shl.b32 	%r6, %r42, 3;
	shl.b32 	%r7, %r43, 3;
	mov.f32 	%f142, 0f00000000;
	mul.wide.s32 	%rd11, %r43, 4;
	mul.wide.s32 	%rd13, %r42, 4;
	mov.u32 	%r59, %r1;
	mov.u32 	%r60, %r2;
$L__BB9_4:
	.pragma "nounroll";
	mul.wide.s32 	%rd7, %r59, 4;
	add.s64 	%rd8, %rd2, %rd7;
	ld.global.f32 	%f30, [%rd8];
	mul.wide.s32 	%rd9, %r60, 4;
	add.s64 	%rd10, %rd1, %rd9;
	ld.global.f32 	%f31, [%rd10];
	fma.rn.f32 	%f32, %f30, %f31, %f142;
	add.s64 	%rd12, %rd8, %rd11;
	ld.global.f32 	%f33, [%rd12];
	add.s64 	%rd14, %rd10, %rd13;
	ld.global.f32 	%f34, [%rd14];
	fma.rn.f32 	%f35, %f33, %f34, %f32;
	add.s64 	%rd15, %rd12, %rd11;
	ld.global.f32 	%f36, [%rd15];
	add.s64 	%rd16, %rd14, %rd13;
	ld.global.f32 	%f37, [%rd16];
	fma.rn.f32 	%f38, %f36, %f37, %f35;
	add.s64 	%rd17, %rd15, %rd11;
	ld.global.f32 	%f39, [%rd17];
	add.s64 	%rd18, %rd16, %rd13;
	ld.global.f32 	%f40, [%rd18];
	fma.rn.f32 	%f41, %f39, %f40, %f38;
	add.s64 	%rd19, %rd17, %rd11;
	ld.global.f32 	%f42, [%rd19];
	add.s64 	%rd20, %rd18, %rd13;
	ld.global.f32 	%f43, [%rd20];
	fma.rn.f32 	%f44, %f42, %f43, %f41;
	add.s64 	%rd21, %rd19, %rd11;
	ld.global.f32 	%f45, [%rd21];
	add.s64 	%rd22, %rd20, %rd13;
	ld.global.f32 	%f46, [%rd22];
	fma.rn.f32 	%f47, %f45, %f46, %f44;
	add.s64 	%rd23, %rd21, %rd11;
	ld.global.f32 	%f48, [%rd23];
	add.s64 	%rd24, %rd22, %rd13;
	ld.global.f32 	%f49, [%rd24];
	fma.rn.f32 	%f50, %f48, %f49, %f47;
	add.s64 	%rd25, %rd23, %rd11;
	ld.global.f32 	%f51, [%rd25];
	add.s64 	%rd26, %rd24, %rd13;
	ld.global.f32 	%f52, [%rd26];
	fma.rn.f32 	%f142, %f51, %f52, %f50;
	add.s32 	%r61, %r61, 8;
	add.s32 	%r60, %r60, %r6;
	add.s32 	%r59, %r59, %r7;
	setp.ne.s32 	%p6, %r61, 0;
	@%p6 bra 	$L__BB9_4;
$L__BB9_5:
	setp.eq.s32 	%p7, %r3, 0;
	@%p7 bra 	$L__BB9_13;
	and.b32  	%r15, %r41, 3;
	setp.lt.u32 	%p8, %r3, 4;
	@%p8 bra 	$L__BB9_8;
	mad.lo.s32 	%r48, %r63, %r43, %r1;
	mul.wide.s32 	%rd27, %r48, 4;
	add.s64 	%rd28, %rd2, %rd27;
	ld.global.f32 	%f54, [%rd28];
	mad.lo.s32 	%r49, %r63, %r42, %r2;
	mul.wide.s32 	%rd29, %r49, 4;
	add.s64 	%rd30, %rd1, %rd29;
	ld.global.f32 	%f55, [%rd30];
	fma.rn.f32 	%f56, %f54, %f55, %f142;
	mul.wide.s32 	%rd31, %r43, 4;
	add.s64 	%rd32, %rd28, %rd31;
	ld.global.f32 	%f57, [%rd32];
	mul.wide.s32 	%rd33, %r42, 4;
	add.s64 	%rd34, %rd30, %rd33;
	ld.global.f32 	%f58, [%rd34];
	fma.rn.f32 	%f59, %f57, %f58, %f56;
	add.s64 	%rd35, %rd32, %rd31;
	ld.global.f32 	%f60, [%rd35];
	add.s64 	%rd36, %rd34, %rd33;
	ld.global.f32 	%f61, [%rd36];
	fma.rn.f32 	%f62, %f60, %f61, %f59;
	add.s64 	%rd37, %rd35, %rd31;
	ld.global.f32 	%f63, [%rd37];
	add.s64 	%rd38, %rd36, %rd33;
	ld.global.f32 	%f64, [%rd38];
	fma.rn.f32 	%f142, %f63, %f64, %f62;
	add.s32 	%r63, %r63, 4;
$L__BB9_8:
	setp.eq.s32 	%p9, %r15, 0;
	@%p9 bra 	$L__BB9_13;
	setp.eq.s32 	%p10, %r15, 1;
	@%p10 bra 	$L__BB9_11;
	mad.lo.s32 	%r50, %r63, %r43, %r1;
	mul.wide.s32 	%rd39, %r50, 4;
	add.s64 	%rd40, %rd2, %rd39;
	ld.global.f32 	%f66, [%rd40];
	mad.lo.s32 	%r51, %r63, %r42, %r2;
	mul.wide.s32 	%rd41, %r51, 4;
	add.s64 	%rd42, %rd1, %rd41;
	ld.global.f32 	%f67, [%rd42];
	fma.rn.f32 	%f68, %f66, %f67, %f142;
	mul.wide.s32 	%rd43, %r43, 4;
	add.s64 	%rd44, %rd40, %rd43;
	ld.global.f32 	%f69, [%rd44];
	mul.wide.s32 	%rd45, %r42, 4;
	add.s64 	%rd46, %rd42, %rd45;
	ld.global.f32 	%f70, [%rd46];
	fma.rn.f32 	%f142, %f69, %f70, %f68;
	add.s32 	%r63, %r63, 2;
$L__BB9_11:
	and.b32  	%r52, %r41, 1;
	setp.eq.b32 	%p11, %r52, 1;
	not.pred 	%p12, %p11;
	@%p12 bra 	$L__BB9_13;
	mad.lo.s32 	%r53, %r63, %r43, %r1;
	mul.wide.s32 	%rd47, %r53, 4;
	add.s64 	%rd48, %rd2, %rd47;
	ld.global.f32 	%f71, [%rd48];
	mad.lo.s32 	%r54, %r63, %r42, %r2;
	mul.wide.s32 	%rd49, %r54, 4;
	add.s64 	%rd50, %rd1, %rd49;
	ld.global.f32 	%f72, [%rd50];
	fma.rn.f32 	%f142, %f71, %f72, %f142;
$L__BB9_13:
	mad.lo.s32 	%r55, %r42, %r1, %r2;
	cvta.to.global.u64 	%rd51, %rd3;
	mul.wide.s32 	%rd52, %r55, 4;
	add.s64 	%rd53, %rd51, %rd52;
	atom.global.add.f32 	%f73, [%rd53], %f142;
	setp.ne.s32 	%p13, %r2, 0;
	@%p13 bra 	$L__BB9_28;
	setp.lt.s32 	%p14, %r41, 1;
	mov.f32 	%f151, 0f00000000;
	@%p14 bra 	$L__BB9_27;
	and.b32  	%r20, %r41, 15;
	setp.lt.u32 	%p15, %r41, 16;
	mov.f32 	%f151, 0f00000000;
	mov.b32 	%r68, 0;
	@%p15 bra 	$L__BB9_18;
	and.b32  	%r68, %r41, 2147483632;
	neg.s32 	%r66, %r68;
	shl.b32 	%r23, %r43, 4;
	mov.f32 	%f151, 0f00000000;
	mul.wide.s32 	%rd56, %r43, 4;
	mov.u32 	%r65, %r1;
$L__BB9_17:
	.pragma "nounroll";
	mul.wide.s32 	%rd54, %r65, 4;
	add.s64 	%rd55, %rd2, %rd54;
	ld.global.f32 	%f78, [%rd55];
	add.f32 	%f79, %f151, %f78;
	add.s64 	%rd57, %rd55, %rd56;
	ld.global.f32 	%f80, [%rd57];
	add.f32 	%f81, %f79, %f80;
	add.s64 	%rd58, %rd57, %rd56;
	ld.global.f32 	%f82, [%rd58];
	add.f32 	%f83, %f81, %f82;
	add.s64 	%rd59, %rd58, %rd56;
	ld.global.f32 	%f84, [%rd59];
	add.f32 	%f85, %f83, %f84;
	add.s64 	%rd60, %rd59, %rd56;
	ld.global.f32 	%f86, [%rd60];
	add.f32 	%f87, %f85, %f86;
	add.s64 	%rd61, %rd60, %rd56;
	ld.global.f32 	%f88, [%rd61];
	add.f32 	%f89, %f87, %f88;
	add.s64 	%rd62, %rd61, %rd56;
	ld.global.f32 	%f90, [%rd62];
	add.f32 	%f91, %f89, %f90;
	add.s64 	%rd63, %rd62, %rd56;
	ld.global.f32 	%f92, [%rd63];
	add.f32 	%f93, %f91, %f92;
	add.s64 	%rd64, %rd63, %rd56;
	ld.global.f32 	%f94, [%rd64];
	add.f32 	%f95, %f93, %f94;
	add.s64 	%rd65, %rd64, %rd56;
	ld.global.f32 	%f96, [%rd65];
	add.f32 	%f97, %f95, %f96;
	add.s64 	%rd66, %rd65, %rd56;
	ld.global.f32 	%f98, [%rd66];
	add.f32 	%f99, %f97, %f98;
	add.s64 	%rd67, %rd66, %rd56;
	ld.global.f32 	%f100, [%rd67];
	add.f32 	%f101, %f99, %f100;
	add.s64 	%rd68, %rd67, %rd56;
	ld.global.f32 	%f102, [%rd68];
	add.f32 	%f103, %f101, %f102;
	add.s64 	%rd69, %rd68, %rd56;
	ld.global.f32 	%f104, [%rd69];
	add.f32 	%f105, %f103, %f104;
	add.s64 	%rd70, %rd69, %rd56;
	ld.global.f32 	%f106, [%rd70];
	add.f32 	%f107, %f105, %f106;
	add.s64 	%rd71, %rd70, %rd56;
	ld.global.f32 	%f108, [%rd71];
	add.f32 	%f151, %f107, %f108;
	add.s32 	%r66, %r66, 16;
	add.s32 	%r65, %r65, %r23;
	setp.ne.s32 	%p16, %r66, 0;
	@%p16 bra 	$L__BB9_17;
$L__BB9_18:
	setp.eq.s32 	%p17, %r20, 0;
	@%p17 bra 	$L__BB9_27;
	and.b32  	%r29, %r41, 7;
	setp.lt.u32 	%p18, %r20, 8;
	@%p18 bra 	$L__BB9_21;
	mad.lo.s32 	%r57, %r68, %r43, %r1;
	mul.wide.s32 	%rd72, %r57, 4;
	add.s64 	%rd73, %rd2, %rd72;
	ld.global.f32 	%f110, [%rd73];
	add.f32 	%f111, %f151, %f110;
	mul.wide.s32 	%rd74, %r43, 4;
	add.s64 	%rd75, %rd73, %rd74;
	ld.global.f32 	%f112, [%rd75];
	add.f32 	%f113, %f111, %f112;
	add.s64 	%rd76, %rd75, %rd74;
	ld.global.f32 	%f114, [%rd76];
	add.f32 	%f115, %f113, %f114;
	add.s64 	%rd77, %rd76, %rd74;
	ld.global.f32 	%f116, [%rd77];
	add.f32 	%f117, %f115, %f116;
	add.s64 	%rd78, %rd77, %rd74;
	ld.global.f32 	%f118, [%rd78];
	add.f32 	%f119, %f117, %f118;
	add.s64 	%rd79, %rd78, %rd74;
	ld.global.f32 	%f120, [%rd79];
	add.f32 	%f121, %f119, %f120;
	add.s64 	%rd80, %rd79, %rd74;
	ld.global.f32 	%f122, [%rd80];
	add.f32 	%f123, %f121, %f122;
	add.s64 	%rd81, %rd80, %rd74;
	ld.global.f32 	%f124, [%rd81];
	add.f32 	%f151, %f123, %f124;
	add.s32 	%r68, %r68, 8;
$L__BB9_21:
	setp.eq.s32 	%p19, %r29, 0;
	@%p19 bra 	$L__BB9_27;
	and.b32  	%r32, %r41, 3;
	setp.lt.u32 	%p20, %r29, 4;
	@%p20 bra 	$L__BB9_24;
	mad.lo.s32 	%r58, %r68, %r43, %r1;
	mul.wide.s32 	%rd82, %r58, 4;
	add.s64 	%rd83, %rd2, %rd82;
	ld.global.f32 	%f126, [%rd83];
	add.f32 	%f127, %f151, %f126;
	mul.wide.s32 	%rd84, %r43, 4;
	add.s64 	%rd85, %rd83, %rd84;
	ld.global.f32 	%f128, [%rd85];
	add.f32 	%f129, %f127, %f128;
	add.s64 	%rd86, %rd85, %rd84;
	ld.global.f32 	%f130, [%rd86];
	add.f32 	%f131, %f129, %f130;
	add.s64 	%rd87, %rd86, %rd84;
	ld.global.f32 	%f132, [%rd87];
	add.f32 	%f151, %f131, %f132;
	add.s32 	%r68, %r68, 4;
$L__BB9_24:
	setp.eq.s32 	%p21, %r32, 0;
	@%p21 bra 	$L__BB9_27;
	mad.lo.s32 	%r71, %r68, %r43, %r1;
	neg.s32 	%r70, %r32;
$L__BB9_26:
	.pragma "nounroll";
	mul.wide.s32 	%rd88, %r71, 4;
	add.s64 	%rd89, %rd2, %rd88;
	ld.global.f32 	%f133, [%rd89];
	add.f32 	%f151, %f151, %f133;
	add.s32 	%r71, %r71, %r43;
	add.s32 	%r70, %r70, 1;
	setp.ne.s32 	%p22, %r70, 0;
	@%p22 bra 	$L__BB9_26;
$L__BB9_27:
	cvta.to.global.u64 	%rd90, %rd4;
	mul.wide.u32 	%rd91, %r1, 4;
	add.s64 	%rd92, %rd90, %rd91;
	atom.global.add.f32 	%f134, [%rd92], %f151;
$L__BB9_28:
	ret;

}
	// .globl	_Z12drelu_kernelPfS_i
.visible .entry _Z12drelu_kernelPfS_i(
	.param .u64 .ptr .align 1 _Z12drelu_kernelPfS_i_param_0,
	.param .u64 .ptr .align 1 _Z12drelu_kernelPfS_i_param_1,
	.param .u32 _Z12drelu_kernelPfS_i_param_2
)
{
	.reg .pred 	%p<3>;
	.reg .b32 	%r<6>;
	.reg .b32 	%f<3>;
	.reg .b64 	%rd<8>;

	ld.param.u64 	%rd1, [_Z12drelu_kernelPfS_i_param_0];
	ld.param.u64 	%rd2, [_Z12drelu_kernelPfS_i_param_1];
	ld.param.u32 	%r2, [_Z12drelu_kernelPfS_i_param_2];
	mov.u32 	%r3, %ctaid.x;
	mov.u32 	%r4, %ntid.x;
	mov.u32 	%r5, %tid.x;
	mad.lo.s32 	%r1, %r3, %r4, %r5;
	setp.ge.s32 	%p1, %r1, %r2;
	@%p1 bra 	$L__BB10_2;
	cvta.to.global.u64 	%rd3, %rd1;
	cvta.to.global.u64 	%rd4, %rd2;
	mul.wide.s32 	%rd5, %r1, 4;
	add.s64 	%rd6, %rd3, %rd5;
	ld.global.f32 	%f1, [%rd6];
	setp.gt.f32 	%p2, %f1, 0f00000000;
	selp.f32 	%f2, 0f3F800000, 0f00000000, %p2;
	add.s64 	%rd7, %rd4, %rd5;
	st.global.f32 	[%rd7], %f2;
$L__BB10_2:
	ret;

}
	// .globl	_Z25multiply_gradients_kernelPfS_i
.visible .entry _Z25multiply_gradients_kernelPfS_i(
	.param .u64 .ptr .align 1 _Z25multiply_gradients_kernelPfS_i_param_0,
	.param .u64 .ptr .align 1 _Z25multiply_gradients_kernelPfS_i_param_1,
	.param .u32 _Z25multiply_gradients_kernelPfS_i_param_2
)
{
	.reg .pred 	%p<2>;
	.reg .b32 	%r<6>;
	.reg .b32 	%f<4>;
	.reg .b64 	%rd<8>;

	ld.param.u64 	%rd1, [_Z25multiply_gradients_kernelPfS_i_param_0];
	ld.param.u64 	%rd2, [_Z25multiply_gradients_kernelPfS_i_param_1];
	ld.param.u32 	%r2, [_Z25multiply_gradients_kernelPfS_i_param_2];
	mov.u32 	%r3, %ctaid.x;
	mov.u32 	%r4, %ntid.x;
	mov.u32 	%r5, %tid.x;
	mad.lo.s32 	%r1, %r3, %r4, %r5;
	setp.ge.s32 	%p1, %r1, %r2;
	@%p1 bra 	$L__BB11_2;
	cvta.to.global.u64 	%rd3, %rd2;
	cvta.to.global.u64 	%rd4, %rd1;
	mul.wide.s32 	%rd5, %r1, 4;
	add.s64 	%rd6, %rd3, %rd5;
	ld.global.f32 	%f1, [%rd6];
	add.s64 	%rd7, %rd4, %rd5;
	ld.global.f32 	%f2, [%rd7];
	mul.f32 	%f3, %f1, %f2;
	st.global.f32 	[%rd7], %f3;
$L__BB11_2:
	ret;

}


// ===== COMPILED SASS (sm_100) =====

	.target	sm_100

	.elftype	@"ET_EXEC"


//--------------------- .note.nv.tkinfo           --------------------------
	.section	.note.nv.tkinfo,"",@"SHT_NOTE"
	.sectionflags	@"SHF_NOTE_NV_TKINFO"
	.tkinfo
        /*0018*/ 	.word	0x00000002
        /*0030*/ 	.string	""
        /*0030*/ 	.string	"ptxas"
        /*0030*/ 	.string	"Cuda compilation tools, release 13.0, V13.0.88"
        /*0030*/ 	.string	"Build cuda_13.0.r13.0/compiler.36424714_0"
        /*0030*/ 	.string	"-arch sm_100 -m 64 "



//--------------------- .note.nv.cuinfo           --------------------------
	.section	.note.nv.cuinfo,"",@"SHT_NOTE"
	.sectionflags	@"SHF_NOTE_NV_CUINFO"
        /*0018*/ 	.short	0x0002
        /*001a*/ 	.short	0x0064
        /*001c*/ 	.short	0x0082
	.zero		2


//--------------------- .nv.info                  --------------------------
	.section	.nv.info,"",@"SHT_CUDA_INFO"
	.align	4


	//----- nvinfo : EIATTR_REGCOUNT
	.align		4
        /*0000*/ 	.byte	0x04, 0x2f
        /*0002*/ 	.short	(.L_1 - .L_0)
	.align		4
.L_0:
        /*0004*/ 	.word	index@(_Z17matmul_a_b_kernelPKfS0_Pfiii)
        /*0008*/ 	.word	0x00000020


	//----- nvinfo : EIATTR_FRAME_SIZE
	.align		4
.L_1:
        /*000c*/ 	.byte	0x04, 0x11
        /*000e*/ 	.short	(.L_3 - .L_2)
	.align		4
.L_2:
        /*0010*/ 	.word	index@(_Z17matmul_a_b_kernelPKfS0_Pfiii)
        /*0014*/ 	.word	0x00000000


	//----- nvinfo : EIATTR_REGCOUNT
	.align		4
.L_3:
        /*0018*/ 	.byte	0x04, 0x2f
        /*001a*/ 	.short	(.L_5 - .L_4)
	.align		4
.L_4:
        /*001c*/ 	.word	index@(_Z18matmul_a_bt_kernelPfS_S_iii)
        /*0020*/ 	.word	0x00000024


	//----- nvinfo : EIATTR_FRAME_SIZE
	.align		4
.L_5:
        /*0024*/ 	.byte	0x04, 0x11
        /*0026*/ 	.short	(.L_7 - .L_6)
	.align		4
.L_6:
        /*0028*/ 	.word	index@(_Z18matmul_a_bt_kernelPfS_S_iii)
        /*002c*/ 	.word	0x00000000


	//----- nvinfo : EIATTR_REGCOUNT
	.align		4
.L_7:
        /*0030*/ 	.byte	0x04, 0x2f
        /*0032*/ 	.short	(.L_9 - .L_8)
	.align		4
.L_8:
        /*0034*/ 	.word	index@(_Z18matmul_at_b_kernelPfS_S_iii)
        /*0038*/ 	.word	0x00000020


	//----- nvinfo : EIATTR_FRAME_SIZE
	.align		4
.L_9:
        /*003c*/ 	.byte	0x04, 0x11
        /*003e*/ 	.short	(.L_11 - .L_10)
	.align		4
.L_10:
        /*0040*/ 	.word	index@(_Z18matmul_at_b_kernelPfS_S_iii)
        /*0044*/ 	.word	0x00000000


	//----- nvinfo : EIATTR_REGCOUNT
	.align		4
.L_11:
        /*0048*/ 	.byte	0x04, 0x2f
        /*004a*/ 	.short	(.L_13 - .L_12)
	.align		4
.L_12:
        /*004c*/ 	.word	index@(_Z11relu_kernelPfi)
        /*0050*/ 	.word	0x00000008


	//----- nvinfo : EIATTR_FRAME_SIZE
	.align		4
.L_13:
        /*0054*/ 	.byte	0x04, 0x11
        /*0056*/ 	.short	(.L_15 - .L_14)
	.align		4
.L_14:
        /*0058*/ 	.word	index@(_Z11relu_kernelPfi)
        /*005c*/ 	.word	0x00000000


	//----- nvinfo : EIATTR_REGCOUNT
	.align		4
.L_15:
        /*0060*/ 	.byte	0x04, 0x2f
        /*0062*/ 	.short	(.L_17 - .L_16)
	.align		4
.L_16:
        /*0064*/ 	.word	index@(_Z15bias_add_kernelPfS_ii)
        /*0068*/ 	.word	0x0000000c


	//----- nvinfo : EIATTR_FRAME_SIZE
	.align		4
.L_17:
        /*006c*/ 	.byte	0x04, 0x11
        /*006e*/ 	.short	(.L_19 - .L_18)
	.align		4
.L_18:
        /*0070*/ 	.word	index@(_Z15bias_add_kernelPfS_ii)
        /*0074*/ 	.word	0x00000000


	//----- nvinfo : EIATTR_REGCOUNT
	.align		4
.L_19:
        /*0078*/ 	.byte	0x04, 0x2f
        /*007a*/ 	.short	(.L_21 - .L_20)
	.align		4
.L_20:
        /*007c*/ 	.word	index@(_Z14softmax_kernelPfii)
        /*0080*/ 	.word	0x00000016


	//----- nvinfo : EIATTR_FRAME_SIZE
	.align		4
.L_21:
        /*0084*/ 	.byte	0x04, 0x11
        /*0086*/ 	.short	(.L_23 - .L_22)
	.align		4
.L_22:
        /*0088*/ 	.word	index@($__internal_0_$__cuda_sm3x_div_rn_noftz_f32_slowpath)
        /*008c*/ 	.word	0x00000000


	//----- nvinfo : EIATTR_FRAME_SIZE
	.align		4
.L_23:
        /*0090*/ 	.byte	0x04, 0x11
        /*0092*/ 	.short	(.L_25 - .L_24)
	.align		4
.L_24:
        /*0094*/ 	.word	index@(_Z14softmax_kernelPfii)
        /*0098*/ 	.word	0x00000000


	//----- nvinfo : EIATTR_REGCOUNT
	.align		4
.L_25:
        /*009c*/ 	.byte	0x04, 0x2f
        /*009e*/ 	.short	(.L_27 - .L_26)
	.align		4
.L_26:
        /*00a0*/ 	.word	index@(_Z21clip_gradients_kernelPfif)
        /*00a4*/ 	.word	0x00000008


	//----- nvinfo : EIATTR_FRAME_SIZE
	.align		4
.L_27:
        /*00a8*/ 	.byte	0x04, 0x11
        /*00aa*/ 	.short	(.L_29 - .L_28)
	.align		4
.L_28:
        /*00ac*/ 	.word	index@(_Z21clip_gradients_kernelPfif)
        /*00b0*/ 	.word	0x00000000


	//----- nvinfo : EIATTR_REGCOUNT
	.align		4
.L_29:
        /*00b4*/ 	.byte	0x04, 0x2f
        /*00b6*/ 	.short	(.L_31 - .L_30)
	.align		4
.L_30:
        /*00b8*/ 	.word	index@(_Z16zero_grad_kernelPfi)
        /*00bc*/ 	.word	0x00000008


	//----- nvinfo : EIATTR_FRAME_SIZE
	.align		4
.L_31:
        /*00c0*/ 	.byte	0x04, 0x11
        /*00c2*/ 	.short	(.L_33 - .L_32)
	.align		4
.L_32:
        /*00c4*/ 	.word	index@(_Z16zero_grad_kernelPfi)
        /*00c8*/ 	.word	0x00000000


	//----- nvinfo : EIATTR_REGCOUNT
	.align		4
.L_33:
        /*00cc*/ 	.byte	0x04, 0x2f
        /*00ce*/ 	.short	(.L_35 - .L_34)
	.align		4
.L_34:
        /*00d0*/ 	.word	index@(_Z31compute_output_gradients_kernelPfS_Pii)
        /*00d4*/ 	.word	0x00000018


	//----- nvinfo : EIATTR_FRAME_SIZE
	.align		4
.L_35:
        /*00d8*/ 	.byte	0x04, 0x11
        /*00da*/ 	.short	(.L_37 - .L_36)
	.align		4
.L_36:
        /*00dc*/ 	.word	index@(_Z31compute_output_gradients_kernelPfS_Pii)
        /*00e0*/ 	.word	0x00000000


	//----- nvinfo : EIATTR_REGCOUNT
	.align		4
.L_37:
        /*00e4*/ 	.byte	0x04, 0x2f
        /*00e6*/ 	.short	(.L_39 - .L_38)
	.align		4
.L_38:
        /*00e8*/ 	.word	index@(_Z23update_gradients_kernelPfS_S_S_iii)
        /*00ec*/ 	.word	0x00000020


	//----- nvinfo : EIATTR_FRAME_SIZE
	.align		4
.L_39:
        /*00f0*/ 	.byte	0x04, 0x11
        /*00f2*/ 	.short	(.L_41 - .L_40)
	.align		4
.L_40:
        /*00f4*/ 	.word	index@(_Z23update_gradients_kernelPfS_S_S_iii)
        /*00f8*/ 	.word	0x00000000


	//----- nvinfo : EIATTR_REGCOUNT
	.align		4
.L_41:
        /*00fc*/ 	.byte	0x04, 0x2f
        /*00fe*/ 	.short	(.L_43 - .L_42)
	.align		4
.L_42:
        /*0100*/ 	.word	index@(_Z12drelu_kernelPfS_i)
        /*0104*/ 	.word	0x0000000a


	//----- nvinfo : EIATTR_FRAME_SIZE
	.align		4
.L_43:
        /*0108*/ 	.byte	0x04, 0x11
        /*010a*/ 	.short	(.L_45 - .L_44)
	.align		4
.L_44:
        /*010c*/ 	.word	index@(_Z12drelu_kernelPfS_i)
        /*0110*/ 	.word	0x00000000


	//----- nvinfo : EIATTR_REGCOUNT
	.align		4
.L_45:
        /*0114*/ 	.byte	0x04, 0x2f
        /*0116*/ 	.short	(.L_47 - .L_46)
	.align		4
.L_46:
        /*0118*/ 	.word	index@(_Z25multiply_gradients_kernelPfS_i)
        /*011c*/ 	.word	0x0000000a


	//----- nvinfo : EIATTR_FRAME_SIZE
	.align		4
.L_47:
        /*0120*/ 	.byte	0x04, 0x11
        /*0122*/ 	.short	(.L_49 - .L_48)
	.align		4
.L_48:
        /*0124*/ 	.word	index@(_Z25multiply_gradients_kernelPfS_i)
        /*0128*/ 	.word	0x00000000


	//----- nvinfo : EIATTR_MIN_STACK_SIZE
	.align		4
.L_49:
        /*012c*/ 	.byte	0x04, 0x12
        /*012e*/ 	.short	(.L_51 - .L_50)
	.align		4
.L_50:
        /*0130*/ 	.word	index@(_Z25multiply_gradients_kernelPfS_i)
        /*0134*/ 	.word	0x00000000


	//----- nvinfo : EIATTR_MIN_STACK_SIZE
	.align		4
.L_51:
        /*0138*/ 	.byte	0x04, 0x12
        /*013a*/ 	.short	(.L_53 - .L_52)
	.align		4
.L_52:
        /*013c*/ 	.word	index@(_Z12drelu_kernelPfS_i)
        /*0140*/ 	.word	0x00000000


	//----- nvinfo : EIATTR_MIN_STACK_SIZE
	.align		4
.L_53:
        /*0144*/ 	.byte	0x04, 0x12
        /*0146*/ 	.short	(.L_55 - .L_54)
	.align		4
.L_54:
        /*0148*/ 	.word	index@(_Z23update_gradients_kernelPfS_S_S_iii)
        /*014c*/ 	.word	0x00000000


	//----- nvinfo : EIATTR_MIN_STACK_SIZE
	.align		4
.L_55:
        /*0150*/ 	.byte	0x04, 0x12
        /*0152*/ 	.short	(.L_57 - .L_56)
	.align		4
.L_56:
        /*0154*/ 	.word	index@(_Z31compute_output_gradients_kernelPfS_Pii)
        /*0158*/ 	.word	0x00000000


	//----- nvinfo : EIATTR_MIN_STACK_SIZE
	.align		4
.L_57:
        /*015c*/ 	.byte	0x04, 0x12
        /*015e*/ 	.short	(.L_59 - .L_58)
	.align		4
.L_58:
        /*0160*/ 	.word	index@(_Z16zero_grad_kernelPfi)
        /*0164*/ 	.word	0x00000000


	//----- nvinfo : EIATTR_MIN_STACK_SIZE
	.align		4
.L_59:
        /*0168*/ 	.byte	0x04, 0x12
        /*016a*/ 	.short	(.L_61 - .L_60)
	.align		4
.L_60:
        /*016c*/ 	.word	index@(_Z21clip_gradients_kernelPfif)
        /*0170*/ 	.word	0x00000000


	//----- nvinfo : EIATTR_MIN_STACK_SIZE
	.align		4
.L_61:
        /*0174*/ 	.byte	0x04, 0x12
        /*0176*/ 	.short	(.L_63 - .L_62)
	.align		4
.L_62:
        /*0178*/ 	.word	index@(_Z14softmax_kernelPfii)
        /*017c*/ 	.word	0x00000000


	//----- nvinfo : EIATTR_MIN_STACK_SIZE
	.align		4
.L_63:
        /*0180*/ 	.byte	0x04, 0x12
        /*0182*/ 	.short	(.L_65 - .L_64)
	.align		4
.L_64:
        /*0184*/ 	.word	index@(_Z15bias_add_kernelPfS_ii)
        /*0188*/ 	.word	0x00000000


	//----- nvinfo : EIATTR_MIN_STACK_SIZE
	.align		4
.L_65:
        /*018c*/ 	.byte	0x04, 0x12
        /*018e*/ 	.short	(.L_67 - .L_66)
	.align		4
.L_66:
        /*0190*/ 	.word	index@(_Z11relu_kernelPfi)
        /*0194*/ 	.word	0x00000000


	//----- nvinfo : EIATTR_MIN_STACK_SIZE
	.align		4
.L_67:
        /*0198*/ 	.byte	0x04, 0x12
        /*019a*/ 	.short	(.L_69 - .L_68)
	.align		4
.L_68:
        /*019c*/ 	.word	index@(_Z18matmul_at_b_kernelPfS_S_iii)
        /*01a0*/ 	.word	0x00000000


	//----- nvinfo : EIATTR_MIN_STACK_SIZE
	.align		4
.L_69:
        /*01a4*/ 	.byte	0x04, 0x12
        /*01a6*/ 	.short	(.L_71 - .L_70)
	.align		4
.L_70:
        /*01a8*/ 	.word	index@(_Z18matmul_a_bt_kernelPfS_S_iii)
        /*01ac*/ 	.word	0x00000000


	//----- nvinfo : EIATTR_MIN_STACK_SIZE
	.align		4
.L_71:
        /*01b0*/ 	.byte	0x04, 0x12
        /*01b2*/ 	.short	(.L_73 - .L_72)
	.align		4
.L_72:
        /*01b4*/ 	.word	index@(_Z17matmul_a_b_kernelPKfS0_Pfiii)
        /*01b8*/ 	.word	0x00000000
.L_73:


//--------------------- .nv.compat                --------------------------
	.section	.nv.compat,"",@"SHT_CUDA_COMPAT_INFO"
	.align	4
        /*0000*/ 	.byte	0x02, 0x09, 0x00, 0x00, 0x02, 0x02, 0x01, 0x00, 0x02, 0x05, 0x05, 0x00, 0x03, 0x07, 0x01, 0x01
        /*0010*/ 	.byte	0x02, 0x03, 0x00, 0x00, 0x02, 0x06, 0x01, 0x00, 0x04, 0x0b, 0x08, 0x00, 0x01, 0x00, 0x00, 0x00
        /*0020*/ 	.byte	0x00, 0x00, 0x00, 0x00


//--------------------- .nv.info._Z25multiply_gradients_kernelPfS_i --------------------------
	.section	.nv.info._Z25multiply_gradients_kernelPfS_i,"",@"SHT_CUDA_INFO"
	.sectionflags	@""
	.align	4


	//----- nvinfo : EIATTR_CUDA_API_VERSION
	.align		4
        /*0000*/ 	.byte	0x04, 0x37
        /*0002*/ 	.short	(.L_75 - .L_74)
.L_74:
        /*0004*/ 	.word	0x00000082


	//----- nvinfo : EIATTR_KPARAM_INFO
	.align		4
.L_75:
        /*0008*/ 	.byte	0x04, 0x17
        /*000a*/ 	.short	(.L_77 - .L_76)
.L_76:
        /*000c*/ 	.word	0x00000000
        /*0010*/ 	.short	0x0002
        /*0012*/ 	.short	0x0010
        /*0014*/ 	.byte	0x00, 0xf0, 0x11, 0x00


	//----- nvinfo : EIATTR_KPARAM_INFO
	.align		4
.L_77:
        /*0018*/ 	.byte	0x04, 0x17
        /*001a*/ 	.short	(.L_79 - .L_78)
.L_78:
        /*001c*/ 	.word	0x00000000
        /*0020*/ 	.short	0x0001
        /*0022*/ 	.short	0x0008
        /*0024*/ 	.byte	0x00, 0xf5, 0x21, 0x00


	//----- nvinfo : EIATTR_KPARAM_INFO
	.align		4
.L_79:
        /*0028*/ 	.byte	0x04, 0x17
        /*002a*/ 	.short	(.L_81 - .L_80)
.L_80:
        /*002c*/ 	.word	0x00000000
        /*0030*/ 	.short	0x0000
        /*0032*/ 	.short	0x0000
        /*0034*/ 	.byte	0x00, 0xf5, 0x21, 0x00


	//----- nvinfo : EIATTR_SPARSE_MMA_MASK
	.align		4
.L_81:
        /*0038*/ 	.byte	0x03, 0x50
        /*003a*/ 	.short	0x0000


	//----- nvinfo : EIATTR_MAXREG_COUNT
	.align		4
        /*003c*/ 	.byte	0x03, 0x1b
        /*003e*/ 	.short	0x00ff


	//----- nvinfo : EIATTR_MERCURY_ISA_VERSION
	.align		4
        /*0040*/ 	.byte	0x03, 0x5f
        /*0042*/ 	.short	0x0101


	//----- nvinfo : EIATTR_VRC_CTA_INIT_COUNT
	.align		4
        /*0044*/ 	.byte	0x02, 0x4a
	.zero		1
	.zero		1


	//----- nvinfo : EIATTR_EXIT_INSTR_OFFSETS
	.align		4
        /*0048*/ 	.byte	0x04, 0x1c
        /*004a*/ 	.short	(.L_83 - .L_82)


	//   ....[0]....
.L_82:
        /*004c*/ 	.word	0x00000070


	//   ....[1]....
        /*0050*/ 	.word	0x00000110


	//----- nvinfo : EIATTR_CBANK_PARAM_SIZE
	.align		4
.L_83:
        /*0054*/ 	.byte	0x03, 0x19
        /*0056*/ 	.short	0x0014


	//----- nvinfo : EIATTR_PARAM_CBANK
	.align		4
        /*0058*/ 	.byte	0x04, 0x0a
        /*005a*/ 	.short	(.L_85 - .L_84)
	.align		4
.L_84:
        /*005c*/ 	.word	index@(.nv.constant0._Z25multiply_gradients_kernelPfS_i)
        /*0060*/ 	.short	0x0380
        /*0062*/ 	.short	0x0014


	//----- nvinfo : EIATTR_SW_WAR
	.align		4
.L_85:
        /*0064*/ 	.byte	0x04, 0x36
        /*0066*/ 	.short	(.L_87 - .L_86)
.L_86:
        /*0068*/ 	.word	0x00000008
.L_87:


//--------------------- .nv.info._Z12drelu_kernelPfS_i --------------------------
	.section	.nv.info._Z12drelu_kernelPfS_i,"",@"SHT_CUDA_INFO"
	.sectionflags	@""
	.align	4


	//----- nvinfo : EIATTR_CUDA_API_VERSION
	.align		4
        /*0000*/ 	.byte	0x04, 0x37
        /*0002*/ 	.short	(.L_89 - .L_88)
.L_88:
        /*0004*/ 	.word	0x00000082


	//----- nvinfo : EIATTR_KPARAM_INFO
	.align		4
.L_89:
        /*0008*/ 	.byte	0x04, 0x17
        /*000a*/ 	.short	(.L_91 - .L_90)
.L_90:
        /*000c*/ 	.word	0x00000000
        /*0010*/ 	.short	0x0002
        /*0012*/ 	.short	0x0010
        /*0014*/ 	.byte	0x00, 0xf0, 0x11, 0x00


	//----- nvinfo : EIATTR_KPARAM_INFO
	.align		4
.L_91:
        /*0018*/ 	.byte	0x04, 0x17
        /*001a*/ 	.short	(.L_93 - .L_92)
.L_92:
        /*001c*/ 	.word	0x00000000
        /*0020*/ 	.short	0x0001
        /*0022*/ 	.short	0x0008
        /*0024*/ 	.byte	0x00, 0xf5, 0x21, 0x00


	//----- nvinfo : EIATTR_KPARAM_INFO
	.align		4
.L_93:
        /*0028*/ 	.byte	0x04, 0x17
        /*002a*/ 	.short	(.L_95 - .L_94)
.L_94:
        /*002c*/ 	.word	0x00000000
        /*0030*/ 	.short	0x0000
        /*0032*/ 	.short	0x0000
        /*0034*/ 	.byte	0x00, 0xf5, 0x21, 0x00


	//----- nvinfo : EIATTR_SPARSE_MMA_MASK
	.align		4
.L_95:
        /*0038*/ 	.byte	0x03, 0x50
        /*003a*/ 	.short	0x0000


	//----- nvinfo : EIATTR_MAXREG_COUNT
	.align		4
        /*003c*/ 	.byte	0x03, 0x1b
        /*003e*/ 	.short	0x00ff


	//----- nvinfo : EIATTR_MERCURY_ISA_VERSION
	.align		4
        /*0040*/ 	.byte	0x03, 0x5f
        /*0042*/ 	.short	0x0101


	//----- nvinfo : EIATTR_VRC_CTA_INIT_COUNT
	.align		4
        /*0044*/ 	.byte	0x02, 0x4a
	.zero		1
	.zero		1


	//----- nvinfo : EIATTR_EXIT_INSTR_OFFSETS
	.align		4
        /*0048*/ 	.byte	0x04, 0x1c
        /*004a*/ 	.short	(.L_97 - .L_96)


	//   ....[0]....
.L_96:
        /*004c*/ 	.word	0x00000070


	//   ....[1]....
        /*0050*/ 	.word	0x00000100


	//----- nvinfo : EIATTR_CBANK_PARAM_SIZE
	.align		4
.L_97:
        /*0054*/ 	.byte	0x03, 0x19
        /*0056*/ 	.short	0x0014


	//----- nvinfo : EIATTR_PARAM_CBANK
	.align		4
        /*0058*/ 	.byte	0x04, 0x0a
        /*005a*/ 	.short	(.L_99 - .L_98)
	.align		4
.L_98:
        /*005c*/ 	.word	index@(.nv.constant0._Z12drelu_kernelPfS_i)
        /*0060*/ 	.short	0x0380
        /*0062*/ 	.short	0x0014


	//----- nvinfo : EIATTR_SW_WAR
	.align		4
.L_99:
        /*0064*/ 	.byte	0x04, 0x36
        /*0066*/ 	.short	(.L_101 - .L_100)
.L_100:
        /*0068*/ 	.word	0x00000008
.L_101:


//--------------------- .nv.info._Z23update_gradients_kernelPfS_S_S_iii --------------------------
	.section	.nv.info._Z23update_gradients_kernelPfS_S_S_iii,"",@"SHT_CUDA_INFO"
	.sectionflags	@""
	.align	4


	//----- nvinfo : EIATTR_CUDA_API_VERSION
	.align		4
        /*0000*/ 	.byte	0x04, 0x37
        /*0002*/ 	.short	(.L_103 - .L_102)
.L_102:
        /*0004*/ 	.word	0x00000082


	//----- nvinfo : EIATTR_KPARAM_INFO
	.align		4
.L_103:
        /*0008*/ 	.byte	0x04, 0x17
        /*000a*/ 	.short	(.L_105 - .L_104)
.L_104:
        /*000c*/ 	.word	0x00000000
        /*0010*/ 	.short	0x0006
        /*0012*/ 	.short	0x0028
        /*0014*/ 	.byte	0x00, 0xf0, 0x11, 0x00


	//----- nvinfo : EIATTR_KPARAM_INFO
	.align		4
.L_105:
        /*0018*/ 	.byte	0x04, 0x17
        /*001a*/ 	.short	(.L_107 - .L_106)
.L_106:
        /*001c*/ 	.word	0x00000000
        /*0020*/ 	.short	0x0005
        /*0022*/ 	.short	0x0024
        /*0024*/ 	.byte	0x00, 0xf0, 0x11, 0x00


	//----- nvinfo : EIATTR_KPARAM_INFO
	.align		4
.L_107:
        /*0028*/ 	.byte	0x04, 0x17
        /*002a*/ 	.short	(.L_109 - .L_108)
.L_108:
        /*002c*/ 	.word	0x00000000
        /*0030*/ 	.short	0x0004
        /*0032*/ 	.short	0x0020
        /*0034*/ 	.byte	0x00, 0xf0, 0x11, 0x00


	//----- nvinfo : EIATTR_KPARAM_INFO
	.align		4
.L_109:
        /*0038*/ 	.byte	0x04, 0x17
        /*003a*/ 	.short	(.L_111 - .L_110)
.L_110:
        /*003c*/ 	.word	0x00000000
        /*0040*/ 	.short	0x0003
        /*0042*/ 	.short	0x0018
        /*0044*/ 	.byte	0x00, 0xf5, 0x21, 0x00


	//----- nvinfo : EIATTR_KPARAM_INFO
	.align		4
.L_111:
        /*0048*/ 	.byte	0x04, 0x17
        /*004a*/ 	.short	(.L_113 - .L_112)
.L_112:
        /*004c*/ 	.word	0x00000000
        /*0050*/ 	.short	0x0002
        /*0052*/ 	.short	0x0010
        /*0054*/ 	.byte	0x00, 0xf5, 0x21, 0x00


	//----- nvinfo : EIATTR_KPARAM_INFO
	.align		4
.L_113:
        /*0058*/ 	.byte	0x04, 0x17
        /*005a*/ 	.short	(.L_115 - .L_114)
.L_114:
        /*005c*/ 	.word	0x00000000
        /*0060*/ 	.short	0x0001
        /*0062*/ 	.short	0x0008
        /*0064*/ 	.byte	0x00, 0xf5, 0x21, 0x00


	//----- nvinfo : EIATTR_KPARAM_INFO
	.align		4
.L_115:
        /*0068*/ 	.byte	0x04, 0x17
        /*006a*/ 	.short	(.L_117 - .L_116)
.L_116:
        /*006c*/ 	.word	0x00000000
        /*0070*/ 	.short	0x0000
        /*0072*/ 	.short	0x0000
        /*0074*/ 	.byte	0x00, 0xf5, 0x21, 0x00


	//----- nvinfo : EIATTR_SPARSE_MMA_MASK
	.align		4
.L_117:
        /*0078*/ 	.byte	0x03, 0x50
        /*007a*/ 	.short	0x0000


	//----- nvinfo : EIATTR_MAXREG_COUNT
	.align		4
        /*007c*/ 	.byte	0x03, 0x1b
        /*007e*/ 	.short	0x00ff


	//----- nvinfo : EIATTR_MERCURY_ISA_VERSION
	.align		4
        /*0080*/ 	.byte	0x03, 0x5f
        /*0082*/ 	.short	0x0101


	//----- nvinfo : EIATTR_VRC_CTA_INIT_COUNT
	.align		4
        /*0084*/ 	.byte	0x02, 0x4a
	.zero		1
	.zero		1


	//----- nvinfo : EIATTR_EXIT_INSTR_OFFSETS
	.align		4
        /*0088*/ 	.byte	0x04, 0x1c
        /*008a*/ 	.short	(.L_119 - .L_118)


	//   ....[0]....
.L_118:
        /*008c*/ 	.word	0x000000a0


	//   ....[1]....
        /*0090*/ 	.word	0x00000890


	//   ....[2]....
        /*0094*/ 	.word	0x000010c0


	//----- nvinfo : EIATTR_CBANK_PARAM_SIZE
	.align		4
.L_119:
        /*0098*/ 	.byte	0x03, 0x19
        /*009a*/ 	.short	0x002c


	//----- nvinfo : EIATTR_PARAM_CBANK
	.align		4
        /*009c*/ 	.byte	0x04, 0x0a
        /*009e*/ 	.short	(.L_121 - .L_120)
	.align		4
.L_120:
        /*00a0*/ 	.word	index@(.nv.constant0._Z23update_gradients_kernelPfS_S_S_iii)
        /*00a4*/ 	.short	0x0380
        /*00a6*/ 	.short	0x002c


	//----- nvinfo : EIATTR_SW_WAR
	.align		4
.L_121:
        /*00a8*/ 	.byte	0x04, 0x36
        /*00aa*/ 	.short	(.L_123 - .L_122)
.L_122:
        /*00ac*/ 	.word	0x00000008
.L_123:


//--------------------- .nv.info._Z31compute_output_gradients_kernelPfS_Pii --------------------------
	.section	.nv.info._Z31compute_output_gradients_kernelPfS_Pii,"",@"SHT_CUDA_INFO"
	.sectionflags	@""
	.align	4


	//----- nvinfo : EIATTR_CUDA_API_VERSION
	.align		4
        /*0000*/ 	.byte	0x04, 0x37
        /*0002*/ 	.short	(.L_125 - .L_124)
.L_124:
        /*0004*/ 	.word	0x00000082


	//----- nvinfo : EIATTR_KPARAM_INFO
	.align		4
.L_125:
        /*0008*/ 	.byte	0x04, 0x17
        /*000a*/ 	.short	(.L_127 - .L_126)
.L_126:
        /*000c*/ 	.word	0x00000000
        /*0010*/ 	.short	0x0003
        /*0012*/ 	.short	0x0018
        /*0014*/ 	.byte	0x00, 0xf0, 0x11, 0x00


	//----- nvinfo : EIATTR_KPARAM_INFO
	.align		4
.L_127:
        /*0018*/ 	.byte	0x04, 0x17
        /*001a*/ 	.short	(.L_129 - .L_128)
.L_128:
        /*001c*/ 	.word	0x00000000
        /*0020*/ 	.short	0x0002
        /*0022*/ 	.short	0x0010
        /*0024*/ 	.byte	0x00, 0xf5, 0x21, 0x00


	//----- nvinfo : EIATTR_KPARAM_INFO
	.align		4
.L_129:
        /*0028*/ 	.byte	0x04, 0x17
        /*002a*/ 	.short	(.L_131 - .L_130)
.L_130:
        /*002c*/ 	.word	0x00000000
        /*0030*/ 	.short	0x0001
        /*0032*/ 	.short	0x0008
        /*0034*/ 	.byte	0x00, 0xf5, 0x21, 0x00


	//----- nvinfo : EIATTR_KPARAM_INFO
	.align		4
.L_131:
        /*0038*/ 	.byte	0x04, 0x17
        /*003a*/ 	.short	(.L_133 - .L_132)
.L_132:
        /*003c*/ 	.word	0x00000000
        /*0040*/ 	.short	0x0000
        /*0042*/ 	.short	0x0000
        /*0044*/ 	.byte	0x00, 0xf5, 0x21, 0x00


	//----- nvinfo : EIATTR_SPARSE_MMA_MASK
	.align		4
.L_133:
        /*0048*/ 	.byte	0x03, 0x50
        /*004a*/ 	.short	0x0000


	//----- nvinfo : EIATTR_MAXREG_COUNT
	.align		4
        /*004c*/ 	.byte	0x03, 0x1b
        /*004e*/ 	.short	0x00ff


	//----- nvinfo : EIATTR_MERCURY_ISA_VERSION
	.align		4
        /*0050*/ 	.byte	0x03, 0x5f
        /*0052*/ 	.short	0x0101


	//----- nvinfo : EIATTR_VRC_CTA_INIT_COUNT
	.align		4
        /*0054*/ 	.byte	0x02, 0x4a
	.zero		1
	.zero		1


	//----- nvinfo : EIATTR_EXIT_INSTR_OFFSETS
	.align		4
        /*0058*/ 	.byte	0x04, 0x1c
        /*005a*/ 	.short	(.L_135 - .L_134)


	//   ....[0]....
.L_134:
        /*005c*/ 	.word	0x00000070


	//   ....[1]....
        /*0060*/ 	.word	0x00000290


	//----- nvinfo : EIATTR_CBANK_PARAM_SIZE
	.align		4
.L_135:
        /*0064*/ 	.byte	0x03, 0x19
        /*0066*/ 	.short	0x001c


	//----- nvinfo : EIATTR_PARAM_CBANK
	.align		4
        /*0068*/ 	.byte	0x04, 0x0a
        /*006a*/ 	.short	(.L_137 - .L_136)
	.align		4
.L_136:
        /*006c*/ 	.word	index@(.nv.constant0._Z31compute_output_gradients_kernelPfS_Pii)
        /*0070*/ 	.short	0x0380
        /*0072*/ 	.short	0x001c


	//----- nvinfo : EIATTR_SW_WAR
	.align		4
.L_137:
        /*0074*/ 	.byte	0x04, 0x36
        /*0076*/ 	.short	(.L_139 - .L_138)
.L_138:
        /*0078*/ 	.word	0x00000008
.L_139:


//--------------------- .nv.info._Z16zero_grad_kernelPfi --------------------------
	.section	.nv.info._Z16zero_grad_kernelPfi,"",@"SHT_CUDA_INFO"
	.sectionflags	@""
	.align	4


	//----- nvinfo : EIATTR_CUDA_API_VERSION
	.align		4
        /*0000*/ 	.byte	0x04, 0x37
        /*0002*/ 	.short	(.L_141 - .L_140)
.L_140:
        /*0004*/ 	.word	0x00000082


	//----- nvinfo : EIATTR_KPARAM_INFO
	.align		4
.L_141:
        /*0008*/ 	.byte	0x04, 0x17
        /*000a*/ 	.short	(.L_143 - .L_142)
.L_142:
        /*000c*/ 	.word	0x00000000
        /*0010*/ 	.short	0x0001
        /*0012*/ 	.short	0x0008
        /*0014*/ 	.byte	0x00, 0xf0, 0x11, 0x00


	//----- nvinfo : EIATTR_KPARAM_INFO
	.align		4
.L_143:
        /*0018*/ 	.byte	0x04, 0x17
        /*001a*/ 	.short	(.L_145 - .L_144)
.L_144:
        /*001c*/ 	.word	0x00000000
        /*0020*/ 	.short	0x0000
        /*0022*/ 	.short	0x0000
        /*0024*/ 	.byte	0x00, 0xf5, 0x21, 0x00


	//----- nvinfo : EIATTR_SPARSE_MMA_MASK
	.align		4
.L_145:
        /*0028*/ 	.byte	0x03, 0x50
        /*002a*/ 	.short	0x0000


	//----- nvinfo : EIATTR_MAXREG_COUNT
	.align		4
        /*002c*/ 	.byte	0x03, 0x1b
        /*002e*/ 	.short	0x00ff


	//----- nvinfo : EIATTR_MERCURY_ISA_VERSION
	.align		4
        /*0030*/ 	.byte	0x03, 0x5f
        /*0032*/ 	.short	0x0101


	//----- nvinfo : EIATTR_VRC_CTA_INIT_COUNT
	.align		4
        /*0034*/ 	.byte	0x02, 0x4a
	.zero		1
	.zero		1


	//----- nvinfo : EIATTR_EXIT_INSTR_OFFSETS
	.align		4
        /*0038*/ 	.byte	0x04, 0x1c
        /*003a*/ 	.short	(.L_147 - .L_146)


	//   ....[0]....
.L_146:
        /*003c*/ 	.word	0x00000070


	//   ....[1]....
        /*0040*/ 	.word	0x000000c0


	//----- nvinfo : EIATTR_CBANK_PARAM_SIZE
	.align		4
.L_147:
        /*0044*/ 	.byte	0x03, 0x19
        /*0046*/ 	.short	0x000c


	//----- nvinfo : EIATTR_PARAM_CBANK
	.align		4
        /*0048*/ 	.byte	0x04, 0x0a
        /*004a*/ 	.short	(.L_149 - .L_148)
	.align		4
.L_148:
        /*004c*/ 	.word	index@(.nv.constant0._Z16zero_grad_kernelPfi)
        /*0050*/ 	.short	0x0380
        /*0052*/ 	.short	0x000c


	//----- nvinfo : EIATTR_SW_WAR
	.align		4
.L_149:
        /*0054*/ 	.byte	0x04, 0x36
        /*0056*/ 	.short	(.L_151 - .L_150)
.L_150:
        /*0058*/ 	.word	0x00000008
.L_151:


//--------------------- .nv.info._Z21clip_gradients_kernelPfif --------------------------
	.section	.nv.info._Z21clip_gradients_kernelPfif,"",@"SHT_CUDA_INFO"
	.sectionflags	@""
	.align	4


	//----- nvinfo : EIATTR_CUDA_API_VERSION
	.align		4
        /*0000*/ 	.byte	0x04, 0x37
        /*0002*/ 	.short	(.L_153 - .L_152)
.L_152:
        /*0004*/ 	.word	0x00000082


	//----- nvinfo : EIATTR_KPARAM_INFO
	.align		4
.L_153:
        /*0008*/ 	.byte	0x04, 0x17
        /*000a*/ 	.short	(.L_155 - .L_154)
.L_154:
        /*000c*/ 	.word	0x00000000
        /*0010*/ 	.short	0x0002
        /*0012*/ 	.short	0x000c
        /*0014*/ 	.byte	0x00, 0xf0, 0x11, 0x00


	//----- nvinfo : EIATTR_KPARAM_INFO
	.align		4
.L_155:
        /*0018*/ 	.byte	0x04, 0x17
        /*001a*/ 	.short	(.L_157 - .L_156)
.L_156:
        /*001c*/ 	.word	0x00000000
        /*0020*/ 	.short	0x0001
        /*0022*/ 	.short	0x0008
        /*0024*/ 	.byte	0x00, 0xf0, 0x11, 0x00


	//----- nvinfo : EIATTR_KPARAM_INFO
	.align		4
.L_157:
        /*0028*/ 	.byte	0x04, 0x17
        /*002a*/ 	.short	(.L_159 - .L_158)
.L_158:
        /*002c*/ 	.word	0x00000000
        /*0030*/ 	.short	0x0000
        /*0032*/ 	.short	0x0000
        /*0034*/ 	.byte	0x00, 0xf5, 0x21, 0x00


	//----- nvinfo : EIATTR_SPARSE_MMA_MASK
	.align		4
.L_159:
        /*0038*/ 	.byte	0x03, 0x50
        /*003a*/ 	.short	0x0000


	//----- nvinfo : EIATTR_MAXREG_COUNT
	.align		4
        /*003c*/ 	.byte	0x03, 0x1b
        /*003e*/ 	.short	0x00ff


	//----- nvinfo : EIATTR_MERCURY_ISA_VERSION
	.align		4
        /*0040*/ 	.byte	0x03, 0x5f
        /*0042*/ 	.short	0x0101


	//----- nvinfo : EIATTR_VRC_CTA_INIT_COUNT
	.align		4
        /*0044*/ 	.byte	0x02, 0x4a
	.zero		1
	.zero		1


	//----- nvinfo : EIATTR_EXIT_INSTR_OFFSETS
	.align		4
        /*0048*/ 	.byte	0x04, 0x1c
        /*004a*/ 	.short	(.L_161 - .L_160)


	//   ....[0]....
.L_160:
        /*004c*/ 	.word	0x00000070


	//   ....[1]....
        /*0050*/ 	.word	0x000000f0


	//   ....[2]....
        /*0054*/ 	.word	0x00000110


	//   ....[3]....
        /*0058*/ 	.word	0x00000140


	//----- nvinfo : EIATTR_CBANK_PARAM_SIZE
	.align		4
.L_161:
        /*005c*/ 	.byte	0x03, 0x19
        /*005e*/ 	.short	0x0010


	//----- nvinfo : EIATTR_PARAM_CBANK
	.align		4
        /*0060*/ 	.byte	0x04, 0x0a
        /*0062*/ 	.short	(.L_163 - .L_162)
	.align		4
.L_162:
        /*0064*/ 	.word	index@(.nv.constant0._Z21clip_gradients_kernelPfif)
        /*0068*/ 	.short	0x0380
        /*006a*/ 	.short	0x0010


	//----- nvinfo : EIATTR_SW_WAR
	.align		4
.L_163:
        /*006c*/ 	.byte	0x04, 0x36
        /*006e*/ 	.short	(.L_165 - .L_164)
.L_164:
        /*0070*/ 	.word	0x00000008
.L_165:


//--------------------- .nv.info._Z14softmax_kernelPfii --------------------------
	.section	.nv.info._Z14softmax_kernelPfii,"",@"SHT_CUDA_INFO"
	.sectionflags	@""
	.align	4


	//----- nvinfo : EIATTR_CUDA_API_VERSION
	.align		4
        /*0000*/ 	.byte	0x04, 0x37
        /*0002*/ 	.short	(.L_167 - .L_166)
.L_166:
        /*0004*/ 	.word	0x00000082


	//----- nvinfo : EIATTR_KPARAM_INFO
	.align		4
.L_167:
        /*0008*/ 	.byte	0x04, 0x17
        /*000a*/ 	.short	(.L_169 - .L_168)
.L_168:
        /*000c*/ 	.word	0x00000000
        /*0010*/ 	.short	0x0002
        /*0012*/ 	.short	0x000c
        /*0014*/ 	.byte	0x00, 0xf0, 0x11, 0x00


	//----- nvinfo : EIATTR_KPARAM_INFO
	.align		4
.L_169:
        /*0018*/ 	.byte	0x04, 0x17
        /*001a*/ 	.short	(.L_171 - .L_170)
.L_170:
        /*001c*/ 	.word	0x00000000
        /*0020*/ 	.short	0x0001
        /*0022*/ 	.short	0x0008
        /*0024*/ 	.byte	0x00, 0xf0, 0x11, 0x00


	//----- nvinfo : EIATTR_KPARAM_INFO
	.align		4
.L_171:
        /*0028*/ 	.byte	0x04, 0x17
        /*002a*/ 	.short	(.L_173 - .L_172)
.L_172:
        /*002c*/ 	.word	0x00000000
        /*0030*/ 	.short	0x0000
        /*0032*/ 	.short	0x0000
        /*0034*/ 	.byte	0x00, 0xf5, 0x21, 0x00


	//----- nvinfo : EIATTR_SPARSE_MMA_MASK
	.align		4
.L_173:
        /*0038*/ 	.byte	0x03, 0x50
        /*003a*/ 	.short	0x0000


	//----- nvinfo : EIATTR_MAXREG_COUNT
	.align		4
        /*003c*/ 	.byte	0x03, 0x1b
        /*003e*/ 	.short	0x00ff


	//----- nvinfo : EIATTR_NUM_BARRIERS
	.align		4
        /*0040*/ 	.byte	0x02, 0x4c
        /*0042*/ 	.byte	0x01
	.zero		1


	//----- nvinfo : EIATTR_MERCURY_ISA_VERSION
	.align		4
        /*0044*/ 	.byte	0x03, 0x5f
        /*0046*/ 	.short	0x0101


	//----- nvinfo : EIATTR_VRC_CTA_INIT_COUNT
	.align		4
        /*0048*/ 	.byte	0x02, 0x4a
	.zero		1
	.zero		1


	//----- nvinfo : EIATTR_EXIT_INSTR_OFFSETS
	.align		4
        /*004c*/ 	.byte	0x04, 0x1c
        /*004e*/ 	.short	(.L_175 - .L_174)


	//   ....[0]....
.L_174:
        /*0050*/ 	.word	0x00000040


	//   ....[1]....
        /*0054*/ 	.word	0x00000640


	//   ....[2]....
        /*0058*/ 	.word	0x00000850


	//----- nvinfo : EIATTR_CRS_STACK_SIZE
	.align		4
.L_175:
        /*005c*/ 	.byte	0x04, 0x1e
        /*005e*/ 	.short	(.L_177 - .L_176)
.L_176:
        /*0060*/ 	.word	0x00000000


	//----- nvinfo : EIATTR_CBANK_PARAM_SIZE
	.align		4
.L_177:
        /*0064*/ 	.byte	0x03, 0x19
        /*0066*/ 	.short	0x0010


	//----- nvinfo : EIATTR_PARAM_CBANK
	.align		4
        /*0068*/ 	.byte	0x04, 0x0a
        /*006a*/ 	.short	(.L_179 - .L_178)
	.align		4
.L_178:
        /*006c*/ 	.word	index@(.nv.constant0._Z14softmax_kernelPfii)
        /*0070*/ 	.short	0x0380
        /*0072*/ 	.short	0x0010


	//----- nvinfo : EIATTR_SW_WAR
	.align		4
.L_179:
        /*0074*/ 	.byte	0x04, 0x36
        /*0076*/ 	.short	(.L_181 - .L_180)
.L_180:
        /*0078*/ 	.word	0x00000008
.L_181:


//--------------------- .nv.info._Z15bias_add_kernelPfS_ii --------------------------
	.section	.nv.info._Z15bias_add_kernelPfS_ii,"",@"SHT_CUDA_INFO"
	.sectionflags	@""
	.align	4


	//----- nvinfo : EIATTR_CUDA_API_VERSION
	.align		4
        /*0000*/ 	.byte	0x04, 0x37
        /*0002*/ 	.short	(.L_183 - .L_182)
.L_182:
        /*0004*/ 	.word	0x00000082


	//----- nvinfo : EIATTR_KPARAM_INFO
	.align		4
.L_183:
        /*0008*/ 	.byte	0x04, 0x17
        /*000a*/ 	.short	(.L_185 - .L_184)
.L_184:
        /*000c*/ 	.word	0x00000000
        /*0010*/ 	.short	0x0003
        /*0012*/ 	.short	0x0014
        /*0014*/ 	.byte	0x00, 0xf0, 0x11, 0x00


	//----- nvinfo : EIATTR_KPARAM_INFO
	.align		4
.L_185:
        /*0018*/ 	.byte	0x04, 0x17
        /*001a*/ 	.short	(.L_187 - .L_186)
.L_186:
        /*001c*/ 	.word	0x00000000
        /*0020*/ 	.short	0x0002
        /*0022*/ 	.short	0x0010
        /*0024*/ 	.byte	0x00, 0xf0, 0x11, 0x00


	//----- nvinfo : EIATTR_KPARAM_INFO
	.align		4
.L_187:
        /*0028*/ 	.byte	0x04, 0x17
        /*002a*/ 	.short	(.L_189 - .L_188)
.L_188:
        /*002c*/ 	.word	0x00000000
        /*0030*/ 	.short	0x0001
        /*0032*/ 	.short	0x0008
        /*0034*/ 	.byte	0x00, 0xf5, 0x21, 0x00


	//----- nvinfo : EIATTR_KPARAM_INFO
	.align		4
.L_189:
        /*0038*/ 	.byte	0x04, 0x17
        /*003a*/ 	.short	(.L_191 - .L_190)
.L_190:
        /*003c*/ 	.word	0x00000000
        /*0040*/ 	.short	0x0000
        /*0042*/ 	.short	0x0000
        /*0044*/ 	.byte	0x00, 0xf5, 0x21, 0x00


	//----- nvinfo : EIATTR_SPARSE_MMA_MASK
	.align		4
.L_191:
        /*0048*/ 	.byte	0x03, 0x50
        /*004a*/ 	.short	0x0000


	//----- nvinfo : EIATTR_MAXREG_COUNT
	.align		4
        /*004c*/ 	.byte	0x03, 0x1b
        /*004e*/ 	.short	0x00ff


	//----- nvinfo : EIATTR_MERCURY_ISA_VERSION
	.align		4
        /*0050*/ 	.byte	0x03, 0x5f
        /*0052*/ 	.short	0x0101


	//----- nvinfo : EIATTR_VRC_CTA_INIT_COUNT
	.align		4
        /*0054*/ 	.byte	0x02, 0x4a
	.zero		1
	.zero		1


	//----- nvinfo : EIATTR_EXIT_INSTR_OFFSETS
	.align		4
        /*0058*/ 	.byte	0x04, 0x1c
        /*005a*/ 	.short	(.L_193 - .L_192)


	//   ....[0]....
.L_192:
        /*005c*/ 	.word	0x00000210


	//   ....[1]....
        /*0060*/ 	.word	0x00000310


	//----- nvinfo : EIATTR_CBANK_PARAM_SIZE
	.align		4
.L_193:
        /*0064*/ 	.byte	0x03, 0x19
        /*0066*/ 	.short	0x0018


	//----- nvinfo : EIATTR_PARAM_CBANK
	.align		4
        /*0068*/ 	.byte	0x04, 0x0a
        /*006a*/ 	.short	(.L_195 - .L_194)
	.align		4
.L_194:
        /*006c*/ 	.word	index@(.nv.constant0._Z15bias_add_kernelPfS_ii)
        /*0070*/ 	.short	0x0380
        /*0072*/ 	.short	0x0018


	//----- nvinfo : EIATTR_SW_WAR
	.align		4
.L_195:
        /*0074*/ 	.byte	0x04, 0x36
        /*0076*/ 	.short	(.L_197 - .L_196)
.L_196:
        /*0078*/ 	.word	0x00000008
.L_197:


//--------------------- .nv.info._Z11relu_kernelPfi --------------------------
	.section	.nv.info._Z11relu_kernelPfi,"",@"SHT_CUDA_INFO"
	.sectionflags	@""
	.align	4


	//----- nvinfo : EIATTR_CUDA_API_VERSION
	.align		4
        /*0000*/ 	.byte	0x04, 0x37
        /*0002*/ 	.short	(.L_199 - .L_198)
.L_198:
        /*0004*/ 	.word	0x00000082


	//----- nvinfo : EIATTR_KPARAM_INFO
	.align		4
.L_199:
        /*0008*/ 	.byte	0x04, 0x17
        /*000a*/ 	.short	(.L_201 - .L_200)
.L_200:
        /*000c*/ 	.word	0x00000000
        /*0010*/ 	.short	0x0001
        /*0012*/ 	.short	0x0008
        /*0014*/ 	.byte	0x00, 0xf0, 0x11, 0x00


	//----- nvinfo : EIATTR_KPARAM_INFO
	.align		4
.L_201:
        /*0018*/ 	.byte	0x04, 0x17
        /*001a*/ 	.short	(.L_203 - .L_202)
.L_202:
        /*001c*/ 	.word	0x00000000
        /*0020*/ 	.short	0x0000
        /*0022*/ 	.short	0x0000
        /*0024*/ 	.byte	0x00, 0xf5, 0x21, 0x00


	//----- nvinfo : EIATTR_SPARSE_MMA_MASK
	.align		4
.L_203:
        /*0028*/ 	.byte	0x03, 0x50
        /*002a*/ 	.short	0x0000


	//----- nvinfo : EIATTR_MAXREG_COUNT
	.align		4
        /*002c*/ 	.byte	0x03, 0x1b
        /*002e*/ 	.short	0x00ff


	//----- nvinfo : EIATTR_MERCURY_ISA_VERSION
	.align		4
        /*0030*/ 	.byte	0x03, 0x5f
        /*0032*/ 	.short	0x0101


	//----- nvinfo : EIATTR_VRC_CTA_INIT_COUNT
	.align		4
        /*0034*/ 	.byte	0x02, 0x4a
	.zero		1
	.zero		1


	//----- nvinfo : EIATTR_EXIT_INSTR_OFFSETS
	.align		4
        /*0038*/ 	.byte	0x04, 0x1c
        /*003a*/ 	.short	(.L_205 - .L_204)


	//   ....[0]....
.L_204:
        /*003c*/ 	.word	0x00000070


	//   ....[1]....
        /*0040*/ 	.word	0x000000e0


	//----- nvinfo : EIATTR_CBANK_PARAM_SIZE
	.align		4
.L_205:
        /*0044*/ 	.byte	0x03, 0x19
        /*0046*/ 	.short	0x000c


	//----- nvinfo : EIATTR_PARAM_CBANK
	.align		4
        /*0048*/ 	.byte	0x04, 0x0a
        /*004a*/ 	.short	(.L_207 - .L_206)
	.align		4
.L_206:
        /*004c*/ 	.word	index@(.nv.constant0._Z11relu_kernelPfi)
        /*0050*/ 	.short	0x0380
        /*0052*/ 	.short	0x000c


	//----- nvinfo : EIATTR_SW_WAR
	.align		4
.L_207:
        /*0054*/ 	.byte	0x04, 0x36
        /*0056*/ 	.short	(.L_209 - .L_208)
.L_208:
        /*0058*/ 	.word	0x00000008
.L_209:


//--------------------- .nv.info._Z18matmul_at_b_kernelPfS_S_iii --------------------------
	.section	.nv.info._Z18matmul_at_b_kernelPfS_S_iii,"",@"SHT_CUDA_INFO"
	.sectionflags	@""
	.align	4


	//----- nvinfo : EIATTR_CUDA_API_VERSION
	.align		4
        /*0000*/ 	.byte	0x04, 0x37
        /*0002*/ 	.short	(.L_211 - .L_210)
.L_210:
        /*0004*/ 	.word	0x00000082


	//----- nvinfo : EIATTR_KPARAM_INFO
	.align		4
.L_211:
        /*0008*/ 	.byte	0x04, 0x17
        /*000a*/ 	.short	(.L_213 - .L_212)
.L_212:
        /*000c*/ 	.word	0x00000000
        /*0010*/ 	.short	0x0005
        /*0012*/ 	.short	0x0020
        /*0014*/ 	.byte	0x00, 0xf0, 0x11, 0x00


	//----- nvinfo : EIATTR_KPARAM_INFO
	.align		4
.L_213:
        /*0018*/ 	.byte	0x04, 0x17
        /*001a*/ 	.short	(.L_215 - .L_214)
.L_214:
        /*001c*/ 	.word	0x00000000
        /*0020*/ 	.short	0x0004
        /*0022*/ 	.short	0x001c
        /*0024*/ 	.byte	0x00, 0xf0, 0x11, 0x00


	//----- nvinfo : EIATTR_KPARAM_INFO
	.align		4
.L_215:
        /*0028*/ 	.byte	0x04, 0x17
        /*002a*/ 	.short	(.L_217 - .L_216)
.L_216:
        /*002c*/ 	.word	0x00000000
        /*0030*/ 	.short	0x0003
        /*0032*/ 	.short	0x0018
        /*0034*/ 	.byte	0x00, 0xf0, 0x11, 0x00


	//----- nvinfo : EIATTR_KPARAM_INFO
	.align		4
.L_217:
        /*0038*/ 	.byte	0x04, 0x17
        /*003a*/ 	.short	(.L_219 - .L_218)
.L_218:
        /*003c*/ 	.word	0x00000000
        /*0040*/ 	.short	0x0002
        /*0042*/ 	.short	0x0010
        /*0044*/ 	.byte	0x00, 0xf5, 0x21, 0x00


	//----- nvinfo : EIATTR_KPARAM_INFO
	.align		4
.L_219:
        /*0048*/ 	.byte	0x04, 0x17
        /*004a*/ 	.short	(.L_221 - .L_220)
.L_220:
        /*004c*/ 	.word	0x00000000
        /*0050*/ 	.short	0x0001
        /*0052*/ 	.short	0x0008
        /*0054*/ 	.byte	0x00, 0xf5, 0x21, 0x00


	//----- nvinfo : EIATTR_KPARAM_INFO
	.align		4
.L_221:
        /*0058*/ 	.byte	0x04, 0x17
        /*005a*/ 	.short	(.L_223 - .L_222)
.L_222:
        /*005c*/ 	.word	0x00000000
        /*0060*/ 	.short	0x0000
        /*0062*/ 	.short	0x0000
        /*0064*/ 	.byte	0x00, 0xf5, 0x21, 0x00


	//----- nvinfo : EIATTR_SPARSE_MMA_MASK
	.align		4
.L_223:
        /*0068*/ 	.byte	0x03, 0x50
        /*006a*/ 	.short	0x0000


	//----- nvinfo : EIATTR_MAXREG_COUNT
	.align		4
        /*006c*/ 	.byte	0x03, 0x1b
        /*006e*/ 	.short	0x00ff


	//----- nvinfo : EIATTR_NUM_BARRIERS
	.align		4
        /*0070*/ 	.byte	0x02, 0x4c
        /*0072*/ 	.byte	0x01
	.zero		1


	//----- nvinfo : EIATTR_MERCURY_ISA_VERSION
	.align		4
        /*0074*/ 	.byte	0x03, 0x5f
        /*0076*/ 	.short	0x0101


	//----- nvinfo : EIATTR_VRC_CTA_INIT_COUNT
	.align		4
        /*0078*/ 	.byte	0x02, 0x4a
	.zero		1
	.zero		1


	//----- nvinfo : EIATTR_EXIT_INSTR_OFFSETS
	.align		4
        /*007c*/ 	.byte	0x04, 0x1c
        /*007e*/ 	.short	(.L_225 - .L_224)


	//   ....[0]....
.L_224:
        /*0080*/ 	.word	0x00001010


	//   ....[1]....
        /*0084*/ 	.word	0x00001060


	//----- nvinfo : EIATTR_CBANK_PARAM_SIZE
	.align		4
.L_225:
        /*0088*/ 	.byte	0x03, 0x19
        /*008a*/ 	.short	0x0024


	//----- nvinfo : EIATTR_PARAM_CBANK
	.align		4
        /*008c*/ 	.byte	0x04, 0x0a
        /*008e*/ 	.short	(.L_227 - .L_226)
	.align		4
.L_226:
        /*0090*/ 	.word	index@(.nv.constant0._Z18matmul_at_b_kernelPfS_S_iii)
        /*0094*/ 	.short	0x0380
        /*0096*/ 	.short	0x0024


	//----- nvinfo : EIATTR_SW_WAR
	.align		4
.L_227:
        /*0098*/ 	.byte	0x04, 0x36
        /*009a*/ 	.short	(.L_229 - .L_228)
.L_228:
        /*009c*/ 	.word	0x00000008
.L_229:


//--------------------- .nv.info._Z18matmul_a_bt_kernelPfS_S_iii --------------------------
	.section	.nv.info._Z18matmul_a_bt_kernelPfS_S_iii,"",@"SHT_CUDA_INFO"
	.sectionflags	@""
	.align	4


	//----- nvinfo : EIATTR_CUDA_API_VERSION
	.align		4
        /*0000*/ 	.byte	0x04, 0x37
        /*0002*/ 	.short	(.L_231 - .L_230)
.L_230:
        /*0004*/ 	.word	0x00000082


	//----- nvinfo : EIATTR_KPARAM_INFO
	.align		4
.L_231:
        /*0008*/ 	.byte	0x04, 0x17
        /*000a*/ 	.short	(.L_233 - .L_232)
.L_232:
        /*000c*/ 	.word	0x00000000
        /*0010*/ 	.short	0x0005
        /*0012*/ 	.short	0x0020
        /*0014*/ 	.byte	0x00, 0xf0, 0x11, 0x00


	//----- nvinfo : EIATTR_KPARAM_INFO
	.align		4
.L_233:
        /*0018*/ 	.byte	0x04, 0x17
        /*001a*/ 	.short	(.L_235 - .L_234)
.L_234:
        /*001c*/ 	.word	0x00000000
        /*0020*/ 	.short	0x0004
        /*0022*/ 	.short	0x001c
        /*0024*/ 	.byte	0x00, 0xf0, 0x11, 0x00


	//----- nvinfo : EIATTR_KPARAM_INFO
	.align		4
.L_235:
        /*0028*/ 	.byte	0x04, 0x17
        /*002a*/ 	.short	(.L_237 - .L_236)
.L_236:
        /*002c*/ 	.word	0x00000000
        /*0030*/ 	.short	0x0003
        /*0032*/ 	.short	0x0018
        /*0034*/ 	.byte	0x00, 0xf0, 0x11, 0x00


	//----- nvinfo : EIATTR_KPARAM_INFO
	.align		4
.L_237:
        /*0038*/ 	.byte	0x04, 0x17
        /*003a*/ 	.short	(.L_239 - .L_238)
.L_238:
        /*003c*/ 	.word	0x00000000
        /*0040*/ 	.short	0x0002
        /*0042*/ 	.short	0x0010
        /*0044*/ 	.byte	0x00, 0xf5, 0x21, 0x00


	//----- nvinfo : EIATTR_KPARAM_INFO
	.align		4
.L_239:
        /*0048*/ 	.byte	0x04, 0x17
        /*004a*/ 	.short	(.L_241 - .L_240)
.L_240:
        /*004c*/ 	.word	0x00000000
        /*0050*/ 	.short	0x0001
        /*0052*/ 	.short	0x0008
        /*0054*/ 	.byte	0x00, 0xf5, 0x21, 0x00


	//----- nvinfo : EIATTR_KPARAM_INFO
	.align		4
.L_241:
        /*0058*/ 	.byte	0x04, 0x17
        /*005a*/ 	.short	(.L_243 - .L_242)
.L_242:
        /*005c*/ 	.word	0x00000000
        /*0060*/ 	.short	0x0000
        /*0062*/ 	.short	0x0000
        /*0064*/ 	.byte	0x00, 0xf5, 0x21, 0x00


	//----- nvinfo : EIATTR_SPARSE_MMA_MASK
	.align		4
.L_243:
        /*0068*/ 	.byte	0x03, 0x50
        /*006a*/ 	.short	0x0000


	//----- nvinfo : EIATTR_MAXREG_COUNT
	.align		4
        /*006c*/ 	.byte	0x03, 0x1b
        /*006e*/ 	.short	0x00ff


	//----- nvinfo : EIATTR_NUM_BARRIERS
	.align		4
        /*0070*/ 	.byte	0x02, 0x4c
        /*0072*/ 	.byte	0x01
	.zero		1


	//----- nvinfo : EIATTR_MERCURY_ISA_VERSION
	.align		4
        /*0074*/ 	.byte	0x03, 0x5f
        /*0076*/ 	.short	0x0101


	//----- nvinfo : EIATTR_VRC_CTA_INIT_COUNT
	.align		4
        /*0078*/ 	.byte	0x02, 0x4a
	.zero		1
	.zero		1


	//----- nvinfo : EIATTR_EXIT_INSTR_OFFSETS
	.align		4
        /*007c*/ 	.byte	0x04, 0x1c
        /*007e*/ 	.short	(.L_245 - .L_244)


	//   ....[0]....
.L_244:
        /*0080*/ 	.word	0x00000a70


	//   ....[1]....
        /*0084*/ 	.word	0x00000ac0


	//----- nvinfo : EIATTR_CBANK_PARAM_SIZE
	.align		4
.L_245:
        /*0088*/ 	.byte	0x03, 0x19
        /*008a*/ 	.short	0x0024


	//----- nvinfo : EIATTR_PARAM_CBANK
	.align		4
        /*008c*/ 	.byte	0x04, 0x0a
        /*008e*/ 	.short	(.L_247 - .L_246)
	.align		4
.L_246:
        /*0090*/ 	.word	index@(.nv.constant0._Z18matmul_a_bt_kernelPfS_S_iii)
        /*0094*/ 	.short	0x0380
        /*0096*/ 	.short	0x0024


	//----- nvinfo : EIATTR_SW_WAR
	.align		4
.L_247:
        /*0098*/ 	.byte	0x04, 0x36
        /*009a*/ 	.short	(.L_249 - .L_248)
.L_248:
        /*009c*/ 	.word	0x00000008
.L_249:


//--------------------- .nv.info._Z17matmul_a_b_kernelPKfS0_Pfiii --------------------------
	.section	.nv.info._Z17matmul_a_b_kernelPKfS0_Pfiii,"",@"SHT_CUDA_INFO"
	.sectionflags	@""
	.align	4


	//----- nvinfo : EIATTR_CUDA_API_VERSION
	.align		4
        /*0000*/ 	.byte	0x04, 0x37
        /*0002*/ 	.short	(.L_251 - .L_250)
.L_250:
        /*0004*/ 	.word	0x00000082


	//----- nvinfo : EIATTR_KPARAM_INFO
	.align		4
.L_251:
        /*0008*/ 	.byte	0x04, 0x17
        /*000a*/ 	.short	(.L_253 - .L_252)
.L_252:
        /*000c*/ 	.word	0x00000000
        /*0010*/ 	.short	0x0005
        /*0012*/ 	.short	0x0020
        /*0014*/ 	.byte	0x00, 0xf0, 0x11, 0x00


	//----- nvinfo : EIATTR_KPARAM_INFO
	.align		4
.L_253:
        /*0018*/ 	.byte	0x04, 0x17
        /*001a*/ 	.short	(.L_255 - .L_254)
.L_254:
        /*001c*/ 	.word	0x00000000
        /*0020*/ 	.short	0x0004
        /*0022*/ 	.short	0x001c
        /*0024*/ 	.byte	0x00, 0xf0, 0x11, 0x00


	//----- nvinfo : EIATTR_KPARAM_INFO
	.align		4
.L_255:
        /*0028*/ 	.byte	0x04, 0x17
        /*002a*/ 	.short	(.L_257 - .L_256)
.L_256:
        /*002c*/ 	.word	0x00000000
        /*0030*/ 	.short	0x0003
        /*0032*/ 	.short	0x0018
        /*0034*/ 	.byte	0x00, 0xf0, 0x11, 0x00


	//----- nvinfo : EIATTR_KPARAM_INFO
	.align		4
.L_257:
        /*0038*/ 	.byte	0x04, 0x17
        /*003a*/ 	.short	(.L_259 - .L_258)
.L_258:
        /*003c*/ 	.word	0x00000000
        /*0040*/ 	.short	0x0002
        /*0042*/ 	.short	0x0010
        /*0044*/ 	.byte	0x00, 0xf5, 0x21, 0x00


	//----- nvinfo : EIATTR_KPARAM_INFO
	.align		4
.L_259:
        /*0048*/ 	.byte	0x04, 0x17
        /*004a*/ 	.short	(.L_261 - .L_260)
.L_260:
        /*004c*/ 	.word	0x00000000
        /*0050*/ 	.short	0x0001
        /*0052*/ 	.short	0x0008
        /*0054*/ 	.byte	0x00, 0xf5, 0x21, 0x00


	//----- nvinfo : EIATTR_KPARAM_INFO
	.align		4
.L_261:
        /*0058*/ 	.byte	0x04, 0x17
        /*005a*/ 	.short	(.L_263 - .L_262)
.L_262:
        /*005c*/ 	.word	0x00000000
        /*0060*/ 	.short	0x0000
        /*0062*/ 	.short	0x0000
        /*0064*/ 	.byte	0x00, 0xf5, 0x21, 0x00


	//----- nvinfo : EIATTR_SPARSE_MMA_MASK
	.align		4
.L_263:
        /*0068*/ 	.byte	0x03, 0x50
        /*006a*/ 	.short	0x0000


	//----- nvinfo : EIATTR_MAXREG_COUNT
	.align		4
        /*006c*/ 	.byte	0x03, 0x1b
        /*006e*/ 	.short	0x00ff


	//----- nvinfo : EIATTR_NUM_BARRIERS
	.align		4
        /*0070*/ 	.byte	0x02, 0x4c
        /*0072*/ 	.byte	0x01
	.zero		1


	//----- nvinfo : EIATTR_MERCURY_ISA_VERSION
	.align		4
        /*0074*/ 	.byte	0x03, 0x5f
        /*0076*/ 	.short	0x0101


	//----- nvinfo : EIATTR_VRC_CTA_INIT_COUNT
	.align		4
        /*0078*/ 	.byte	0x02, 0x4a
	.zero		1
	.zero		1


	//----- nvinfo : EIATTR_EXIT_INSTR_OFFSETS
	.align		4
        /*007c*/ 	.byte	0x04, 0x1c
        /*007e*/ 	.short	(.L_265 - .L_264)


	//   ....[0]....
.L_264:
        /*0080*/ 	.word	0x000005e0


	//   ....[1]....
        /*0084*/ 	.word	0x00000630


	//----- nvinfo : EIATTR_CBANK_PARAM_SIZE
	.align		4
.L_265:
        /*0088*/ 	.byte	0x03, 0x19
        /*008a*/ 	.short	0x0024


	//----- nvinfo : EIATTR_PARAM_CBANK
	.align		4
        /*008c*/ 	.byte	0x04, 0x0a
        /*008e*/ 	.short	(.L_267 - .L_266)
	.align		4
.L_266:
        /*0090*/ 	.word	index@(.nv.constant0._Z17matmul_a_b_kernelPKfS0_Pfiii)
        /*0094*/ 	.short	0x0380
        /*0096*/ 	.short	0x0024


	//----- nvinfo : EIATTR_SW_WAR
	.align		4
.L_267:
        /*0098*/ 	.byte	0x04, 0x36
        /*009a*/ 	.short	(.L_269 - .L_268)
.L_268:
        /*009c*/ 	.word	0x00000008
.L_269:


//--------------------- .nv.callgraph             --------------------------
	.section	.nv.callgraph,"",@"SHT_CUDA_CALLGRAPH"
	.align	4
	.sectionentsize	8
	.align		4
        /*0000*/ 	.word	0x00000000
	.align		4
        /*0004*/ 	.word	0xffffffff
	.align		4
        /*0008*/ 	.word	0x00000000
	.align		4
        /*000c*/ 	.word	0xfffffffe
	.align		4
        /*0010*/ 	.word	0x00000000
	.align		4
        /*0014*/ 	.word	0xfffffffd
	.align		4
        /*0018*/ 	.word	0x00000000
	.align		4
        /*001c*/ 	.word	0xfffffffc


//--------------------- .text._Z25multiply_gradients_kernelPfS_i --------------------------
	.section	.text._Z25multiply_gradients_kernelPfS_i,"ax",@progbits
	.align	128
        .global         _Z25multiply_gradients_kernelPfS_i
        .type           _Z25multiply_gradients_kernelPfS_i,@function
        .size           _Z25multiply_gradients_kernelPfS_i,(.L_x_55 - _Z25multiply_gradients_kernelPfS_i)
        .other          _Z25multiply_gradients_kernelPfS_i,@"STO_CUDA_ENTRY STV_DEFAULT"
_Z25multiply_gradients_kernelPfS_i:
.text._Z25multiply_gradients_kernelPfS_i:
[----:B------:R-:W-:Y:S01]  /*0000*/  LDC R1, c[0x0][0x37c] ;  /* 0x0000df00ff017b82 */ /* 0x000fe20000000800 */
[----:B------:R-:W0:Y:S07]  /*0010*/  S2R R0, SR_TID.X ;  /* 0x0000000000007919 */ /* 0x000e2e0000002100 */
[----:B------:R-:W0:Y:S01]  /*0020*/  S2UR UR4, SR_CTAID.X ;  /* 0x00000000000479c3 */ /* 0x000e220000002500 */
[----:B------:R-:W1:Y:S07]  /*0030*/  LDCU UR5, c[0x0][0x390] ;  /* 0x00007200ff0577ac */ /* 0x000e6e0008000800 */
[----:B------:R-:W0:Y:S02]  /*0040*/  LDC R7, c[0x0][0x360] ;  /* 0x0000d800ff077b82 */ /* 0x000e240000000800 */
[----:B0-----:R-:W-:-:S05]  /*0050*/  IMAD R7, R7, UR4, R0 ;  /* 0x0000000407077c24 */ /* 0x001fca000f8e0200 */
[----:B-1----:R-:W-:-:S13]  /*0060*/  ISETP.GE.AND P0, PT, R7, UR5, PT ;  /* 0x0000000507007c0c */ /* 0x002fda000bf06270 */
[----:B------:R-:W-:Y:S05]  /*0070*/  @P0 EXIT ;  /* 0x000000000000094d */ /* 0x000fea0003800000 */
[----:B------:R-:W0:Y:S01]  /*0080*/  LDC.64 R2, c[0x0][0x388] ;  /* 0x0000e200ff027b82 */ /* 0x000e220000000a00 */
[----:B------:R-:W1:Y:S07]  /*0090*/  LDCU.64 UR4, c[0x0][0x358] ;  /* 0x00006b00ff0477ac */ /* 0x000e6e0008000a00 */
[----:B------:R-:W2:Y:S01]  /*00a0*/  LDC.64 R4, c[0x0][0x380] ;  /* 0x0000e000ff047b82 */ /* 0x000ea20000000a00 */
[----:B0-----:R-:W-:-:S06]  /*00b0*/  IMAD.WIDE R2, R7, 0x4, R2 ;  /* 0x0000000407027825 */ /* 0x001fcc00078e0202 */
[----:B-1----:R-:W3:Y:S01]  /*00c0*/  LDG.E R2, desc[UR4][R2.64] ;  /* 0x0000000402027981 */ /* 0x002ee2000c1e1900 */
[----:B--2---:R-:W-:-:S05]  /*00d0*/  IMAD.WIDE R4, R7, 0x4, R4 ;  /* 0x0000000407047825 */ /* 0x004fca00078e0204 */
[----:B------:R-:W3:Y:S02]  /*00e0*/  LDG.E R7, desc[UR4][R4.64] ;  /* 0x0000000404077981 */ /* 0x000ee4000c1e1900 */
[----:B---3--:R-:W-:-:S05]  /*00f0*/  FMUL R7, R2, R7 ;  /* 0x0000000702077220 */ /* 0x008fca0000400000 */
[----:B------:R-:W-:Y:S01]  /*0100*/  STG.E desc[UR4][R4.64], R7 ;  /* 0x0000000704007986 */ /* 0x000fe2000c101904 */
[----:B------:R-:W-:Y:S05]  /*0110*/  EXIT ;  /* 0x000000000000794d */ /* 0x000fea0003800000 */
.L_x_0:
[----:B------:R-:W-:-:S00]  /*0120*/  BRA `(.L_x_0) ;  /* 0xfffffffc00fc7947 */ /* 0x000fc0000383ffff */
[----:B------:R-:W-:-:S00]  /*0130*/  NOP ;  /* 0x0000000000007918 */ /* 0x000fc00000000000 */
        /* <DEDUP_REMOVED lines=12> */
.L_x_55:


//--------------------- .text._Z12drelu_kernelPfS_i --------------------------
	.section	.text._Z12drelu_kernelPfS_i,"ax",@progbits
	.align	128
        .global         _Z12drelu_kernelPfS_i
        .type           _Z12drelu_kernelPfS_i,@function
        .size           _Z12drelu_kernelPfS_i,(.L_x_56 - _Z12drelu_kernelPfS_i)
        .other          _Z12drelu_kernelPfS_i,@"STO_CUDA_ENTRY STV_DEFAULT"
_Z12drelu_kernelPfS_i:
.text._Z12drelu_kernelPfS_i:
        /* <DEDUP_REMOVED lines=13> */
[----:B--2---:R-:W-:Y:S01]  /*00d0*/  IMAD.WIDE R4, R7, 0x4, R4 ;  /* 0x0000000407047825 */ /* 0x004fe200078e0204 */
[----:B---3--:R-:W-:-:S05]  /*00e0*/  FSET.BF.GT.AND R7, R2, RZ, PT ;  /* 0x000000ff0207720a */ /* 0x008fca0003804000 */
[----:B------:R-:W-:Y:S01]  /*00f0*/  STG.E desc[UR4][R4.64], R7 ;  /* 0x0000000704007986 */ /* 0x000fe2000c101904 */
[----:B------:R-:W-:Y:S05]  /*0100*/  EXIT ;  /* 0x000000000000794d */ /* 0x000fea0003800000 */
.L_x_1:
        /* <DEDUP_REMOVED lines=15> */
.L_x_56:


//--------------------- .text._Z23update_gradients_kernelPfS_S_S_iii --------------------------
	.section	.text._Z23update_gradients_kernelPfS_S_S_iii,"ax",@progbits
	.align	128
        .global         _Z23update_gradients_kernelPfS_S_S_iii
        .type           _Z23update_gradients_kernelPfS_S_S_iii,@function
        .size           _Z23update_gradients_kernelPfS_S_S_iii,(.L_x_57 - _Z23update_gradients_kernelPfS_S_S_iii)
        .other          _Z23update_gradients_kernelPfS_S_S_iii,@"STO_CUDA_ENTRY STV_DEFAULT"
_Z23update_gradients_kernelPfS_S_S_iii:
.text._Z23update_gradients_kernelPfS_S_S_iii:
[----:B------:R-:W-:Y:S01]  /*0000*/  LDC R1, c[0x0][0x37c] ;  /* 0x0000df00ff017b82 */ /* 0x000fe20000000800 */
[----:B------:R-:W0:Y:S07]  /*0010*/  S2R R7, SR_TID.X ;  /* 0x0000000000077919 */ /* 0x000e2e0000002100 */
[----:B------:R-:W0:Y:S01]  /*0020*/  S2UR UR4, SR_CTAID.X ;  /* 0x00000000000479c3 */ /* 0x000e220000002500 */
[----:B------:R-:W1:Y:S07]  /*0030*/  S2R R0, SR_CTAID.Y ;  /* 0x0000000000007919 */ /* 0x000e6e0000002600 */
[----:B------:R-:W0:Y:S08]  /*0040*/  LDC R2, c[0x0][0x360] ;  /* 0x0000d800ff027b82 */ /* 0x000e300000000800 */
[----:B------:R-:W1:Y:S08]  /*0050*/  LDC R3, c[0x0][0x3a8] ;  /* 0x0000ea00ff037b82 */ /* 0x000e700000000800 */
[----:B------:R-:W2:Y:S01]  /*0060*/  LDC R5, c[0x0][0x3a4] ;  /* 0x0000e900ff057b82 */ /* 0x000ea20000000800 */
[----:B0-----:R-:W-:Y:S01]  /*0070*/  IMAD R2, R2, UR4, R7 ;  /* 0x0000000402027c24 */ /* 0x001fe2000f8e0207 */
[----:B-1----:R-:W-:-:S04]  /*0080*/  ISETP.GE.AND P0, PT, R0, R3, PT ;  /* 0x000000030000720c */ /* 0x002fc80003f06270 */
[----:B--2---:R-:W-:-:S13]  /*0090*/  ISETP.GE.OR P0, PT, R2, R5, P0 ;  /* 0x000000050200720c */ /* 0x004fda0000706670 */
[----:B------:R-:W-:Y:S05]  /*00a0*/  @P0 EXIT ;  /* 0x000000000000094d */ /* 0x000fea0003800000 */
[----:B------:R-:W0:Y:S01]  /*00b0*/  LDC R4, c[0x0][0x3a0] ;  /* 0x0000e800ff047b82 */ /* 0x000e220000000800 */
[----:B------:R-:W1:Y:S01]  /*00c0*/  LDCU.64 UR4, c[0x0][0x358] ;  /* 0x00006b00ff0477ac */ /* 0x000e620008000a00 */
[----:B------:R-:W-:Y:S01]  /*00d0*/  HFMA2 R29, -RZ, RZ, 0, 0 ;  /* 0x00000000ff1d7431 */ /* 0x000fe200000001ff */
[----:B0-----:R-:W-:-:S13]  /*00e0*/  ISETP.GE.AND P0, PT, R4, 0x1, PT ;  /* 0x000000010400780c */ /* 0x001fda0003f06270 */
[----:B-1----:R-:W-:Y:S05]  /*00f0*/  @!P0 BRA `(.L_x_2) ;  /* 0x0000000400d08947 */ /* 0x002fea0003800000 */
[C---:B------:R-:W-:Y:S02]  /*0100*/  ISETP.GE.U32.AND P2, PT, R4.reuse, 0x8, PT ;  /* 0x000000080400780c */ /* 0x040fe40003f46070 */
[----:B------:R-:W-:Y:S02]  /*0110*/  LOP3.LUT R7, R4, 0x7, RZ, 0xc0, !PT ;  /* 0x0000000704077812 */ /* 0x000fe400078ec0ff */
[----:B------:R-:W-:Y:S02]  /*0120*/  MOV R29, RZ ;  /* 0x000000ff001d7202 */ /* 0x000fe40000000f00 */
[----:B------:R-:W-:Y:S02]  /*0130*/  ISETP.NE.AND P1, PT, R7, RZ, PT ;  /* 0x000000ff0700720c */ /* 0x000fe40003f25270 */
[----:B------:R-:W-:-:S05]  /*0140*/  MOV R8, RZ ;  /* 0x000000ff00087202 */ /* 0x000fca0000000f00 */
[----:B------:R-:W-:Y:S06]  /*0150*/  @!P2 BRA `(.L_x_3) ;  /* 0x0000000000d0a947 */ /* 0x000fec0003800000 */
[----:B------:R-:W-:Y:S02]  /*0160*/  LOP3.LUT R8, R4, 0x7ffffff8, RZ, 0xc0, !PT ;  /* 0x7ffffff804087812 */ /* 0x000fe400078ec0ff */
[----:B------:R-:W-:Y:S02]  /*0170*/  MOV R29, RZ ;  /* 0x000000ff001d7202 */ /* 0x000fe40000000f00 */
[----:B------:R-:W-:Y:S02]  /*0180*/  MOV R10, R0 ;  /* 0x00000000000a7202 */ /* 0x000fe40000000f00 */
[----:B------:R-:W-:Y:S02]  /*0190*/  MOV R6, R2 ;  /* 0x0000000200067202 */ /* 0x000fe40000000f00 */
[----:B------:R-:W-:-:S07]  /*01a0*/  IADD3 R9, PT, PT, -R8, RZ, RZ ;  /* 0x000000ff08097210 */ /* 0x000fce0007ffe1ff */
.L_x_4:
[----:B------:R-:W0:Y:S08]  /*01b0*/  LDC.64 R14, c[0x0][0x390] ;  /* 0x0000e400ff0e7b82 */ /* 0x000e300000000a00 */
[----:B------:R-:W1:Y:S01]  /*01c0*/  LDC.64 R26, c[0x0][0x398] ;  /* 0x0000e600ff1a7b82 */ /* 0x000e620000000a00 */
[----:B0-----:R-:W-:-:S05]  /*01d0*/  IMAD.WIDE R14, R10, 0x4, R14 ;  /* 0x000000040a0e7825 */ /* 0x001fca00078e020e */
[----:B------:R0:W2:Y:S01]  /*01e0*/  LDG.E R22, desc[UR4][R14.64] ;  /* 0x000000040e167981 */ /* 0x0000a2000c1e1900 */
[----:B-1----:R-:W-:-:S05]  /*01f0*/  IMAD.WIDE R26, R6, 0x4, R26 ;  /* 0x00000004061a7825 */ /* 0x002fca00078e021a */
[----:B------:R-:W2:Y:S01]  /*0200*/  LDG.E R11, desc[UR4][R26.64] ;  /* 0x000000041a0b7981 */ /* 0x000ea2000c1e1900 */
[----:B0-----:R-:W-:-:S04]  /*0210*/  IMAD.WIDE R14, R3, 0x4, R14 ;  /* 0x00000004030e7825 */ /* 0x001fc800078e020e */
[----:B------:R-:W-:Y:S01]  /*0220*/  IMAD.WIDE R20, R5, 0x4, R26 ;  /* 0x0000000405147825 */ /* 0x000fe200078e021a */
[----:B------:R-:W3:Y:S03]  /*0230*/  LDG.E R28, desc[UR4][R14.64] ;  /* 0x000000040e1c7981 */ /* 0x000ee6000c1e1900 */
[----:B------:R-:W-:Y:S01]  /*0240*/  IMAD.WIDE R24, R3, 0x4, R14 ;  /* 0x0000000403187825 */ /* 0x000fe200078e020e */
[----:B------:R-:W3:Y:S03]  /*0250*/  LDG.E R27, desc[UR4][R20.64] ;  /* 0x00000004141b7981 */ /* 0x000ee6000c1e1900 */
[----:B------:R-:W-:-:S04]  /*0260*/  IMAD.WIDE R12, R5, 0x4, R20 ;  /* 0x00000004050c7825 */ /* 0x000fc800078e0214 */
[C---:B------:R-:W-:Y:S01]  /*0270*/  IMAD.WIDE R16, R3.reuse, 0x4, R24 ;  /* 0x0000000403107825 */ /* 0x040fe200078e0218 */
[----:B------:R-:W4:Y:S04]  /*0280*/  LDG.E R26, desc[UR4][R12.64] ;  /* 0x000000040c1a7981 */ /* 0x000f28000c1e1900 */
[----:B------:R0:W5:Y:S01]  /*0290*/  LDG.E R23, desc[UR4][R16.64] ;  /* 0x0000000410177981 */ /* 0x000162000c1e1900 */
[----:B------:R-:W-:-:S03]  /*02a0*/  IMAD.WIDE R18, R3, 0x4, R16 ;  /* 0x0000000403127825 */ /* 0x000fc600078e0210 */
[----:B------:R-:W4:Y:S01]  /*02b0*/  LDG.E R25, desc[UR4][R24.64] ;  /* 0x0000000418197981 */ /* 0x000f22000c1e1900 */
[----:B0-----:R-:W-:-:S03]  /*02c0*/  IMAD.WIDE R16, R5, 0x4, R12 ;  /* 0x0000000405107825 */ /* 0x001fc600078e020c */
[----:B------:R0:W5:Y:S01]  /*02d0*/  LDG.E R21, desc[UR4][R18.64] ;  /* 0x0000000412157981 */ /* 0x000162000c1e1900 */
[----:B------:R-:W-:-:S03]  /*02e0*/  IMAD.WIDE R14, R3, 0x4, R18 ;  /* 0x00000004030e7825 */ /* 0x000fc600078e0212 */
[----:B------:R1:W5:Y:S04]  /*02f0*/  LDG.E R24, desc[UR4][R16.64] ;  /* 0x0000000410187981 */ /* 0x000368000c1e1900 */
[----:B------:R1:W5:Y:S01]  /*0300*/  LDG.E R13, desc[UR4][R14.64] ;  /* 0x000000040e0d7981 */ /* 0x000362000c1e1900 */
[----:B0-----:R-:W-:-:S04]  /*0310*/  IMAD.WIDE R18, R5, 0x4, R16 ;  /* 0x0000000405127825 */ /* 0x001fc800078e0210 */
[----:B-1----:R-:W-:-:S04]  /*0320*/  IMAD.WIDE R16, R5, 0x4, R18 ;  /* 0x0000000405107825 */ /* 0x002fc800078e0212 */
[C---:B------:R-:W-:Y:S01]  /*0330*/  IMAD.WIDE R14, R3.reuse, 0x4, R14 ;  /* 0x00000004030e7825 */ /* 0x040fe200078e020e */
[----:B------:R-:W5:Y:S04]  /*0340*/  LDG.E R20, desc[UR4][R16.64] ;  /* 0x0000000410147981 */ /* 0x000f68000c1e1900 */
[----:B------:R0:W5:Y:S02]  /*0350*/  LDG.E R12, desc[UR4][R14.64] ;  /* 0x000000040e0c7981 */ /* 0x000164000c1e1900 */
[----:B0-----:R-:W-:-:S04]  /*0360*/  IMAD.WIDE R14, R3, 0x4, R14 ;  /* 0x00000004030e7825 */ /* 0x001fc800078e020e */
[----:B--2---:R-:W-:Y:S02]  /*0370*/  FFMA R11, R22, R11, R29 ;  /* 0x0000000b160b7223 */ /* 0x004fe4000000001d */
[----:B------:R0:W2:Y:S04]  /*0380*/  LDG.E R22, desc[UR4][R18.64] ;  /* 0x0000000412167981 */ /* 0x0000a8000c1e1900 */
[----:B------:R-:W2:Y:S01]  /*0390*/  LDG.E R29, desc[UR4][R14.64] ;  /* 0x000000040e1d7981 */ /* 0x000ea2000c1e1900 */
[----:B0-----:R-:W-:-:S05]  /*03a0*/  IMAD.WIDE R18, R5, 0x4, R16 ;  /* 0x0000000405127825 */ /* 0x001fca00078e0210 */
[----:B------:R0:W2:Y:S02]  /*03b0*/  LDG.E R17, desc[UR4][R18.64] ;  /* 0x0000000412117981 */ /* 0x0000a4000c1e1900 */
[----:B0-----:R-:W-:-:S06]  /*03c0*/  IMAD.WIDE R18, R5, 0x4, R18 ;  /* 0x0000000405127825 */ /* 0x001fcc00078e0212 */
[----:B------:R-:W2:Y:S01]  /*03d0*/  LDG.E R18, desc[UR4][R18.64] ;  /* 0x0000000412127981 */ /* 0x000ea2000c1e1900 */
[----:B---3--:R-:W-:Y:S01]  /*03e0*/  FFMA R28, R28, R27, R11 ;  /* 0x0000001b1c1c7223 */ /* 0x008fe2000000000b */
[----:B------:R-:W-:-:S03]  /*03f0*/  IADD3 R9, PT, PT, R9, 0x8, RZ ;  /* 0x0000000809097810 */ /* 0x000fc60007ffe0ff */
[----:B----4-:R-:W-:Y:S01]  /*0400*/  FFMA R26, R25, R26, R28 ;  /* 0x0000001a191a7223 */ /* 0x010fe2000000001c */
[----:B------:R-:W-:-:S03]  /*0410*/  ISETP.NE.AND P2, PT, R9, RZ, PT ;  /* 0x000000ff0900720c */ /* 0x000fc60003f45270 */
[----:B-----5:R-:W-:Y:S01]  /*0420*/  FFMA R24, R23, R24, R26 ;  /* 0x0000001817187223 */ /* 0x020fe2000000001a */
[----:B------:R-:W-:Y:S02]  /*0430*/  LEA R10, R3, R10, 0x3 ;  /* 0x0000000a030a7211 */ /* 0x000fe400078e18ff */
[----:B------:R-:W-:Y:S01]  /*0440*/  LEA R6, R5, R6, 0x3 ;  /* 0x0000000605067211 */ /* 0x000fe200078e18ff */
[----:B--2---:R-:W-:-:S04]  /*0450*/  FFMA R22, R21, R22, R24 ;  /* 0x0000001615167223 */ /* 0x004fc80000000018 */
[----:B------:R-:W-:-:S04]  /*0460*/  FFMA R13, R13, R20, R22 ;  /* 0x000000140d0d7223 */ /* 0x000fc80000000016 */
[----:B------:R-:W-:-:S04]  /*0470*/  FFMA R12, R12, R17, R13 ;  /* 0x000000110c0c7223 */ /* 0x000fc8000000000d */
[----:B------:R-:W-:Y:S01]  /*0480*/  FFMA R29, R29, R18, R12 ;  /* 0x000000121d1d7223 */ /* 0x000fe2000000000c */
[----:B------:R-:W-:Y:S06]  /*0490*/  @P2 BRA `(.L_x_4) ;  /* 0xfffffffc00442947 */ /* 0x000fec000383ffff */
.L_x_3:
[----:B------:R-:W-:Y:S05]  /*04a0*/  @!P1 BRA `(.L_x_2) ;  /* 0x0000000000e49947 */ /* 0x000fea0003800000 */
[----:B------:R-:W-:Y:S02]  /*04b0*/  ISETP.GE.U32.AND P1, PT, R7, 0x4, PT ;  /* 0x000000040700780c */ /* 0x000fe40003f26070 */
[----:B------:R-:W-:-:S04]  /*04c0*/  LOP3.LUT R9, R4, 0x3, RZ, 0xc0, !PT ;  /* 0x0000000304097812 */ /* 0x000fc800078ec0ff */
[----:B------:R-:W-:-:S07]  /*04d0*/  ISETP.NE.AND P2, PT, R9, RZ, PT ;  /* 0x000000ff0900720c */ /* 0x000fce0003f45270 */
[----:B------:R-:W-:Y:S06]  /*04e0*/  @!P1 BRA `(.L_x_5) ;  /* 0x0000000000649947 */ /* 0x000fec0003800000 */
[----:B------:R-:W0:Y:S01]  /*04f0*/  LDC.64 R20, c[0x0][0x390] ;  /* 0x0000e400ff147b82 */ /* 0x000e220000000a00 */
[C---:B------:R-:W-:Y:S02]  /*0500*/  IMAD R7, R8.reuse, R3, R0 ;  /* 0x0000000308077224 */ /* 0x040fe400078e0200 */
[----:B------:R-:W-:-:S05]  /*0510*/  IMAD R11, R8, R5, R2 ;  /* 0x00000005080b7224 */ /* 0x000fca00078e0202 */
[----:B------:R-:W1:Y:S01]  /*0520*/  LDC.64 R22, c[0x0][0x398] ;  /* 0x0000e600ff167b82 */ /* 0x000e620000000a00 */
[----:B0-----:R-:W-:-:S04]  /*0530*/  IMAD.WIDE R20, R7, 0x4, R20 ;  /* 0x0000000407147825 */ /* 0x001fc800078e0214 */
[----:B-1----:R-:W-:-:S04]  /*0540*/  IMAD.WIDE R22, R11, 0x4, R22 ;  /* 0x000000040b167825 */ /* 0x002fc800078e0216 */
[----:B------:R-:W-:Y:S02]  /*0550*/  IMAD.WIDE R10, R3, 0x4, R20 ;  /* 0x00000004030a7825 */ /* 0x000fe400078e0214 */
[----:B------:R-:W2:Y:S02]  /*0560*/  LDG.E R20, desc[UR4][R20.64] ;  /* 0x0000000414147981 */ /* 0x000ea4000c1e1900 */
[----:B------:R-:W-:Y:S02]  /*0570*/  IMAD.WIDE R12, R5, 0x4, R22 ;  /* 0x00000004050c7825 */ /* 0x000fe400078e0216 */
[----:B------:R-:W2:Y:S02]  /*0580*/  LDG.E R22, desc[UR4][R22.64] ;  /* 0x0000000416167981 */ /* 0x000ea4000c1e1900 */
[----:B------:R-:W-:Y:S02]  /*0590*/  IMAD.WIDE R14, R3, 0x4, R10 ;  /* 0x00000004030e7825 */ /* 0x000fe400078e020a */
[----:B------:R-:W3:Y:S02]  /*05a0*/  LDG.E R11, desc[UR4][R10.64] ;  /* 0x000000040a0b7981 */ /* 0x000ee4000c1e1900 */
[----:B------:R-:W-:-:S02]  /*05b0*/  IMAD.WIDE R6, R5, 0x4, R12 ;  /* 0x0000000405067825 */ /* 0x000fc400078e020c */
[----:B------:R-:W3:Y:S02]  /*05c0*/  LDG.E R12, desc[UR4][R12.64] ;  /* 0x000000040c0c7981 */ /* 0x000ee4000c1e1900 */
[----:B------:R-:W-:Y:S02]  /*05d0*/  IMAD.WIDE R16, R3, 0x4, R14 ;  /* 0x0000000403107825 */ /* 0x000fe400078e020e */
[----:B------:R-:W4:Y:S02]  /*05e0*/  LDG.E R25, desc[UR4][R14.64] ;  /* 0x000000040e197981 */ /* 0x000f24000c1e1900 */
[----:B------:R-:W-:Y:S02]  /*05f0*/  IMAD.WIDE R18, R5, 0x4, R6 ;  /* 0x0000000405127825 */ /* 0x000fe400078e0206 */
[----:B------:R-:W4:Y:S04]  /*0600*/  LDG.E R6, desc[UR4][R6.64] ;  /* 0x0000000406067981 */ /* 0x000f28000c1e1900 */
[----:B------:R-:W5:Y:S04]  /*0610*/  LDG.E R17, desc[UR4][R16.64] ;  /* 0x0000000410117981 */ /* 0x000f68000c1e1900 */
[----:B------:R-:W5:Y:S01]  /*0620*/  LDG.E R18, desc[UR4][R18.64] ;  /* 0x0000000412127981 */ /* 0x000f62000c1e1900 */
[----:B------:R-:W-:Y:S01]  /*0630*/  IADD3 R8, PT, PT, R8, 0x4, RZ ;  /* 0x0000000408087810 */ /* 0x000fe20007ffe0ff */
[----:B--2---:R-:W-:-:S04]  /*0640*/  FFMA R20, R20, R22, R29 ;  /* 0x0000001614147223 */ /* 0x004fc8000000001d */
[----:B---3--:R-:W-:-:S04]  /*0650*/  FFMA R20, R11, R12, R20 ;  /* 0x0000000c0b147223 */ /* 0x008fc80000000014 */
[----:B----4-:R-:W-:-:S04]  /*0660*/  FFMA R20, R25, R6, R20 ;  /* 0x0000000619147223 */ /* 0x010fc80000000014 */
[----:B-----5:R-:W-:-:S07]  /*0670*/  FFMA R29, R17, R18, R20 ;  /* 0x00000012111d7223 */ /* 0x020fce0000000014 */
.L_x_5:
[----:B------:R-:W-:Y:S05]  /*0680*/  @!P2 BRA `(.L_x_2) ;  /* 0x00000000006ca947 */ /* 0x000fea0003800000 */
[----:B------:R-:W0:Y:S01]  /*0690*/  LDC.64 R14, c[0x0][0x390] ;  /* 0x0000e400ff0e7b82 */ /* 0x000e220000000a00 */
[----:B------:R-:W-:Y:S02]  /*06a0*/  ISETP.NE.AND P1, PT, R9, 0x1, PT ;  /* 0x000000010900780c */ /* 0x000fe40003f25270 */
[----:B------:R-:W-:-:S04]  /*06b0*/  LOP3.LUT R9, R4, 0x1, RZ, 0xc0, !PT ;  /* 0x0000000104097812 */ /* 0x000fc800078ec0ff */
[----:B------:R-:W-:Y:S01]  /*06c0*/  ISETP.NE.U32.AND P2, PT, R9, 0x1, PT ;  /* 0x000000010900780c */ /* 0x000fe20003f45070 */
[----:B------:R-:W1:Y:S06]  /*06d0*/  LDC.64 R12, c[0x0][0x398] ;  /* 0x0000e600ff0c7b82 */ /* 0x000e6c0000000a00 */
[C---:B------:R-:W-:Y:S02]  /*06e0*/  @P1 IMAD R19, R8.reuse, R3, R0 ;  /* 0x0000000308131224 */ /* 0x040fe400078e0200 */
[----:B------:R-:W2:Y:S01]  /*06f0*/  LDC.64 R10, c[0x0][0x390] ;  /* 0x0000e400ff0a7b82 */ /* 0x000ea20000000a00 */
[C---:B------:R-:W-:Y:S01]  /*0700*/  @P1 IMAD R9, R8.reuse, R5, R2 ;  /* 0x0000000508091224 */ /* 0x040fe200078e0202 */
[----:B------:R-:W-:-:S06]  /*0710*/  @P1 IADD3 R8, PT, PT, R8, 0x2, RZ ;  /* 0x0000000208081810 */ /* 0x000fcc0007ffe0ff */
[----:B------:R-:W3:Y:S01]  /*0720*/  LDC.64 R6, c[0x0][0x398] ;  /* 0x0000e600ff067b82 */ /* 0x000ee20000000a00 */
[----:B0-----:R-:W-:-:S04]  /*0730*/  @P1 IMAD.WIDE R18, R19, 0x4, R14 ;  /* 0x0000000413121825 */ /* 0x001fc800078e020e */
[----:B-1----:R-:W-:Y:S01]  /*0740*/  @P1 IMAD.WIDE R12, R9, 0x4, R12 ;  /* 0x00000004090c1825 */ /* 0x002fe200078e020c */
[----:B------:R-:W4:Y:S03]  /*0750*/  @P1 LDG.E R16, desc[UR4][R18.64] ;  /* 0x0000000412101981 */ /* 0x000f26000c1e1900 */
[C---:B------:R-:W-:Y:S02]  /*0760*/  @!P2 IMAD R17, R8.reuse, R3, R0 ;  /* 0x000000030811a224 */ /* 0x040fe400078e0200 */
[----:B------:R-:W-:Y:S02]  /*0770*/  @!P2 IMAD R21, R8, R5, R2 ;  /* 0x000000050815a224 */ /* 0x000fe400078e0202 */
[----:B------:R-:W-:-:S04]  /*0780*/  @P1 IMAD.WIDE R14, R3, 0x4, R18 ;  /* 0x00000004030e1825 */ /* 0x000fc800078e0212 */
[----:B------:R-:W-:Y:S02]  /*0790*/  @P1 IMAD.WIDE R8, R5, 0x4, R12 ;  /* 0x0000000405081825 */ /* 0x000fe400078e020c */
[----:B------:R-:W4:Y:S02]  /*07a0*/  @P1 LDG.E R12, desc[UR4][R12.64] ;  /* 0x000000040c0c1981 */ /* 0x000f24000c1e1900 */
[----:B--2---:R-:W-:Y:S02]  /*07b0*/  @!P2 IMAD.WIDE R10, R17, 0x4, R10 ;  /* 0x00000004110aa825 */ /* 0x004fe400078e020a */
[----:B------:R-:W2:Y:S02]  /*07c0*/  @P1 LDG.E R15, desc[UR4][R14.64] ;  /* 0x000000040e0f1981 */ /* 0x000ea4000c1e1900 */
[----:B---3--:R-:W-:Y:S02]  /*07d0*/  @!P2 IMAD.WIDE R6, R21, 0x4, R6 ;  /* 0x000000041506a825 */ /* 0x008fe400078e0206 */
[----:B------:R-:W2:Y:S04]  /*07e0*/  @P1 LDG.E R8, desc[UR4][R8.64] ;  /* 0x0000000408081981 */ /* 0x000ea8000c1e1900 */
[----:B------:R-:W3:Y:S04]  /*07f0*/  @!P2 LDG.E R10, desc[UR4][R10.64] ;  /* 0x000000040a0aa981 */ /* 0x000ee8000c1e1900 */
[----:B------:R-:W3:Y:S01]  /*0800*/  @!P2 LDG.E R6, desc[UR4][R6.64] ;  /* 0x000000040606a981 */ /* 0x000ee2000c1e1900 */
[----:B----4-:R-:W-:-:S04]  /*0810*/  @P1 FFMA R16, R16, R12, R29 ;  /* 0x0000000c10101223 */ /* 0x010fc8000000001d */
[----:B--2---:R-:W-:-:S04]  /*0820*/  @P1 FFMA R29, R15, R8, R16 ;  /* 0x000000080f1d1223 */ /* 0x004fc80000000010 */
[----:B---3--:R-:W-:-:S07]  /*0830*/  @!P2 FFMA R29, R10, R6, R29 ;  /* 0x000000060a1da223 */ /* 0x008fce000000001d */
.L_x_2:
[----:B------:R-:W0:Y:S01]  /*0840*/  LDC.64 R6, c[0x0][0x380] ;  /* 0x0000e000ff067b82 */ /* 0x000e220000000a00 */
[----:B------:R-:W-:Y:S01]  /*0850*/  ISETP.NE.AND P1, PT, R2, RZ, PT ;  /* 0x000000ff0200720c */ /* 0x000fe20003f25270 */
[----:B------:R-:W-:-:S04]  /*0860*/  IMAD R5, R0, R5, R2 ;  /* 0x0000000500057224 */ /* 0x000fc800078e0202 */
[----:B0-----:R-:W-:-:S05]  /*0870*/  IMAD.WIDE R6, R5, 0x4, R6 ;  /* 0x0000000405067825 */ /* 0x001fca00078e0206 */
[----:B------:R0:W-:Y:S03]  /*0880*/  REDG.E.ADD.F32.FTZ.RN.STRONG.GPU desc[UR4][R6.64], R29 ;  /* 0x0000001d060079a6 */ /* 0x0001e6000c12f304 */
[----:B------:R-:W-:Y:S05]  /*0890*/  @P1 EXIT ;  /* 0x000000000000194d */ /* 0x000fea0003800000 */
[----:B0-----:R-:W-:Y:S01]  /*08a0*/  HFMA2 R7, -RZ, RZ, 0, 0 ;  /* 0x00000000ff077431 */ /* 0x001fe200000001ff */
[----:B------:R-:W-:Y:S06]  /*08b0*/  @!P0 BRA `(.L_x_6) ;  /* 0x0000000400f48947 */ /* 0x000fec0003800000 */
[C---:B------:R-:W-:Y:S02]  /*08c0*/  ISETP.GE.U32.AND P0, PT, R4.reuse, 0x10, PT ;  /* 0x000000100400780c */ /* 0x040fe40003f06070 */
[----:B------:R-:W-:Y:S02]  /*08d0*/  CS2R R6, SRZ ;  /* 0x0000000000067805 */ /* 0x000fe4000001ff00 */
[----:B------:R-:W-:-:S04]  /*08e0*/  LOP3.LUT R5, R4, 0xf, RZ, 0xc0, !PT ;  /* 0x0000000f04057812 */ /* 0x000fc800078ec0ff */
[----:B------:R-:W-:-:S05]  /*08f0*/  ISETP.NE.AND P1, PT, R5, RZ, PT ;  /* 0x000000ff0500720c */ /* 0x000fca0003f25270 */
[----:B------:R-:W-:Y:S08]  /*0900*/  @!P0 BRA `(.L_x_7) ;  /* 0x0000000000e48947 */ /* 0x000ff00003800000 */
[----:B------:R-:W-:Y:S02]  /*0910*/  LOP3.LUT R6, R4, 0x7ffffff0, RZ, 0xc0, !PT ;  /* 0x7ffffff004067812 */ /* 0x000fe400078ec0ff */
[----:B------:R-:W-:Y:S02]  /*0920*/  MOV R7, RZ ;  /* 0x000000ff00077202 */ /* 0x000fe40000000f00 */
[----:B------:R-:W-:Y:S02]  /*0930*/  MOV R8, R0 ;  /* 0x0000000000087202 */ /* 0x000fe40000000f00 */
[----:B------:R-:W-:-:S07]  /*0940*/  IADD3 R9, PT, PT, -R6, RZ, RZ ;  /* 0x000000ff06097210 */ /* 0x000fce0007ffe1ff */
.L_x_8:
[----:B------:R-:W0:Y:S02]  /*0950*/  LDC.64 R14, c[0x0][0x390] ;  /* 0x0000e400ff0e7b82 */ /* 0x000e240000000a00 */
[----:B0-----:R-:W-:-:S05]  /*0960*/  IMAD.WIDE R14, R8, 0x4, R14 ;  /* 0x00000004080e7825 */ /* 0x001fca00078e020e */
[----:B------:R-:W2:Y:S01]  /*0970*/  LDG.E R2, desc[UR4][R14.64] ;  /* 0x000000040e027981 */ /* 0x000ea2000c1e1900 */
[----:B------:R-:W-:-:S04]  /*0980*/  IMAD.WIDE R28, R3, 0x4, R14 ;  /* 0x00000004031c7825 */ /* 0x000fc800078e020e */
[C---:B------:R-:W-:Y:S02]  /*0990*/  IMAD.WIDE R12, R3.reuse, 0x4, R28 ;  /* 0x00000004030c7825 */ /* 0x040fe400078e021c */
[----:B------:R-:W3:Y:S02]  /*09a0*/  LDG.E R28, desc[UR4][R28.64] ;  /* 0x000000041c1c7981 */ /* 0x000ee4000c1e1900 */
[C---:B------:R-:W-:Y:S02]  /*09b0*/  IMAD.WIDE R20, R3.reuse, 0x4, R12 ;  /* 0x0000000403147825 */ /* 0x040fe400078e020c */
[----:B------:R0:W4:Y:S04]  /*09c0*/  LDG.E R27, desc[UR4][R12.64] ;  /* 0x000000040c1b7981 */ /* 0x000128000c1e1900 */
[----:B------:R-:W5:Y:S01]  /*09d0*/  LDG.E R26, desc[UR4][R20.64] ;  /* 0x00000004141a7981 */ /* 0x000f62000c1e1900 */
[----:B------:R-:W-:-:S05]  /*09e0*/  IMAD.WIDE R24, R3, 0x4, R20 ;  /* 0x0000000403187825 */ /* 0x000fca00078e0214 */
[----:B------:R-:W5:Y:S01]  /*09f0*/  LDG.E R23, desc[UR4][R24.64] ;  /* 0x0000000418177981 */ /* 0x000f62000c1e1900 */
[----:B------:R-:W-:-:S05]  /*0a00*/  IMAD.WIDE R16, R3, 0x4, R24 ;  /* 0x0000000403107825 */ /* 0x000fca00078e0218 */
[----:B------:R1:W5:Y:S01]  /*0a10*/  LDG.E R22, desc[UR4][R16.64] ;  /* 0x0000000410167981 */ /* 0x000362000c1e1900 */
[----:B------:R-:W-:-:S04]  /*0a20*/  IMAD.WIDE R10, R3, 0x4, R16 ;  /* 0x00000004030a7825 */ /* 0x000fc800078e0210 */
[C---:B------:R-:W-:Y:S02]  /*0a30*/  IMAD.WIDE R18, R3.reuse, 0x4, R10 ;  /* 0x0000000403127825 */ /* 0x040fe400078e020a */
[----:B------:R-:W5:Y:S02]  /*0a40*/  LDG.E R11, desc[UR4][R10.64] ;  /* 0x000000040a0b7981 */ /* 0x000f64000c1e1900 */
[----:B0-----:R-:W-:-:S05]  /*0a50*/  IMAD.WIDE R12, R3, 0x4, R18 ;  /* 0x00000004030c7825 */ /* 0x001fca00078e0212 */
[----:B------:R-:W5:Y:S01]  /*0a60*/  LDG.E R29, desc[UR4][R12.64] ;  /* 0x000000040c1d7981 */ /* 0x000f62000c1e1900 */
[----:B------:R-:W-:-:S03]  /*0a70*/  IMAD.WIDE R14, R3, 0x4, R12 ;  /* 0x00000004030e7825 */ /* 0x000fc600078e020c */
[----:B------:R0:W5:Y:S01]  /*0a80*/  LDG.E R10, desc[UR4][R18.64] ;  /* 0x00000004120a7981 */ /* 0x000162000c1e1900 */
[----:B-1----:R-:W-:-:S03]  /*0a90*/  IMAD.WIDE R16, R3, 0x4, R14 ;  /* 0x0000000403107825 */ /* 0x002fc600078e020e */
[----:B------:R-:W5:Y:S01]  /*0aa0*/  LDG.E R14, desc[UR4][R14.64] ;  /* 0x000000040e0e7981 */ /* 0x000f62000c1e1900 */
[----:B0-----:R-:W-:-:S03]  /*0ab0*/  IMAD.WIDE R18, R3, 0x4, R16 ;  /* 0x0000000403127825 */ /* 0x001fc600078e0210 */
[----:B------:R0:W5:Y:S01]  /*0ac0*/  LDG.E R15, desc[UR4][R16.64] ;  /* 0x00000004100f7981 */ /* 0x000162000c1e1900 */
[----:B------:R-:W-:-:S03]  /*0ad0*/  IMAD.WIDE R20, R3, 0x4, R18 ;  /* 0x0000000403147825 */ /* 0x000fc600078e0212 */
[----:B------:R-:W5:Y:S01]  /*0ae0*/  LDG.E R18, desc[UR4][R18.64] ;  /* 0x0000000412127981 */ /* 0x000f62000c1e1900 */
[----:B------:R-:W-:-:S03]  /*0af0*/  IMAD.WIDE R24, R3, 0x4, R20 ;  /* 0x0000000403187825 */ /* 0x000fc600078e0214 */
[----:B------:R-:W5:Y:S01]  /*0b00*/  LDG.E R20, desc[UR4][R20.64] ;  /* 0x0000000414147981 */ /* 0x000f62000c1e1900 */
[----:B------:R-:W-:-:S03]  /*0b10*/  IMAD.WIDE R12, R3, 0x4, R24 ;  /* 0x00000004030c7825 */ /* 0x000fc600078e0218 */
[----:B------:R-:W5:Y:S01]  /*0b20*/  LDG.E R24, desc[UR4][R24.64] ;  /* 0x0000000418187981 */ /* 0x000f62000c1e1900 */
[----:B0-----:R-:W-:-:S03]  /*0b30*/  IMAD.WIDE R16, R3, 0x4, R12 ;  /* 0x0000000403107825 */ /* 0x001fc600078e020c */
[----:B------:R-:W5:Y:S04]  /*0b40*/  LDG.E R19, desc[UR4][R12.64] ;  /* 0x000000040c137981 */ /* 0x000f68000c1e1900 */
[----:B------:R-:W5:Y:S01]  /*0b50*/  LDG.E R16, desc[UR4][R16.64] ;  /* 0x0000000410107981 */ /* 0x000f62000c1e1900 */
[----:B------:R-:W-:-:S04]  /*0b60*/  IADD3 R9, PT, PT, R9, 0x10, RZ ;  /* 0x0000001009097810 */ /* 0x000fc80007ffe0ff */
[----:B------:R-:W-:Y:S02]  /*0b70*/  ISETP.NE.AND P0, PT, R9, RZ, PT ;  /* 0x000000ff0900720c */ /* 0x000fe40003f05270 */
[----:B------:R-:W-:Y:S01]  /*0b80*/  LEA R8, R3, R8, 0x4 ;  /* 0x0000000803087211 */ /* 0x000fe200078e20ff */
[----:B--2---:R-:W-:-:S04]  /*0b90*/  FADD R7, R2, R7 ;  /* 0x0000000702077221 */ /* 0x004fc80000000000 */
[----:B---3--:R-:W-:-:S04]  /*0ba0*/  FADD R28, R7, R28 ;  /* 0x0000001c071c7221 */ /* 0x008fc80000000000 */
[----:B----4-:R-:W-:-:S04]  /*0bb0*/  FADD R27, R28, R27 ;  /* 0x0000001b1c1b7221 */ /* 0x010fc80000000000 */
[----:B-----5:R-:W-:-:S04]  /*0bc0*/  FADD R26, R27, R26 ;  /* 0x0000001a1b1a7221 */ /* 0x020fc80000000000 */
[----:B------:R-:W-:-:S04]  /*0bd0*/  FADD R23, R26, R23 ;  /* 0x000000171a177221 */ /* 0x000fc80000000000 */
        /* <DEDUP_REMOVED lines=10> */
[----:B------:R-:W-:Y:S01]  /*0c80*/  FADD R7, R19, R16 ;  /* 0x0000001013077221 */ /* 0x000fe20000000000 */
[----:B------:R-:W-:Y:S06]  /*0c90*/  @P0 BRA `(.L_x_8) ;  /* 0xfffffffc002c0947 */ /* 0x000fec000383ffff */
.L_x_7:
[----:B------:R-:W-:Y:S05]  /*0ca0*/  @!P1 BRA `(.L_x_6) ;  /* 0x0000000000f89947 */ /* 0x000fea0003800000 */
[----:B------:R-:W-:Y:S02]  /*0cb0*/  ISETP.GE.U32.AND P0, PT, R5, 0x8, PT ;  /* 0x000000080500780c */ /* 0x000fe40003f06070 */
[----:B------:R-:W-:-:S04]  /*0cc0*/  LOP3.LUT R2, R4, 0x7, RZ, 0xc0, !PT ;  /* 0x0000000704027812 */ /* 0x000fc800078ec0ff */
[----:B------:R-:W-:-:S07]  /*0cd0*/  ISETP.NE.AND P1, PT, R2, RZ, PT ;  /* 0x000000ff0200720c */ /* 0x000fce0003f25270 */
[----:B------:R-:W-:Y:S06]  /*0ce0*/  @!P0 BRA `(.L_x_9) ;  /* 0x00000000006c8947 */ /* 0x000fec0003800000 */
[----:B------:R-:W0:Y:S01]  /*0cf0*/  LDC.64 R16, c[0x0][0x390] ;  /* 0x0000e400ff107b82 */ /* 0x000e220000000a00 */
[----:B------:R-:W-:-:S04]  /*0d00*/  IMAD R5, R6, R3, R0 ;  /* 0x0000000306057224 */ /* 0x000fc800078e0200 */
[----:B0-----:R-:W-:-:S04]  /*0d10*/  IMAD.WIDE R16, R5, 0x4, R16 ;  /* 0x0000000405107825 */ /* 0x001fc800078e0210 */
[C---:B------:R-:W-:Y:S02]  /*0d20*/  IMAD.WIDE R18, R3.reuse, 0x4, R16 ;  /* 0x0000000403127825 */ /* 0x040fe400078e0210 */
[----:B------:R-:W2:Y:S02]  /*0d30*/  LDG.E R16, desc[UR4][R16.64] ;  /* 0x0000000410107981 */ /* 0x000ea4000c1e1900 */
[C---:B------:R-:W-:Y:S02]  /*0d40*/  IMAD.WIDE R20, R3.reuse, 0x4, R18 ;  /* 0x0000000403147825 */ /* 0x040fe400078e0212 */
[----:B------:R-:W3:Y:S02]  /*0d50*/  LDG.E R19, desc[UR4][R18.64] ;  /* 0x0000000412137981 */ /* 0x000ee4000c1e1900 */
[C---:B------:R-:W-:Y:S02]  /*0d60*/  IMAD.WIDE R8, R3.reuse, 0x4, R20 ;  /* 0x0000000403087825 */ /* 0x040fe400078e0214 */
[----:B------:R-:W4:Y:S02]  /*0d70*/  LDG.E R21, desc[UR4][R20.64] ;  /* 0x0000000414157981 */ /* 0x000f24000c1e1900 */
[----:B------:R-:W-:-:S02]  /*0d80*/  IMAD.WIDE R22, R3, 0x4, R8 ;  /* 0x0000000403167825 */ /* 0x000fc400078e0208 */
[----:B------:R-:W5:Y:S02]  /*0d90*/  LDG.E R9, desc[UR4][R8.64] ;  /* 0x0000000408097981 */ /* 0x000f64000c1e1900 */
[C---:B------:R-:W-:Y:S02]  /*0da0*/  IMAD.WIDE R10, R3.reuse, 0x4, R22 ;  /* 0x00000004030a7825 */ /* 0x040fe400078e0216 */
[----:B------:R-:W5:Y:S02]  /*0db0*/  LDG.E R23, desc[UR4][R22.64] ;  /* 0x0000000416177981 */ /* 0x000f64000c1e1900 */
[C---:B------:R-:W-:Y:S02]  /*0dc0*/  IMAD.WIDE R12, R3.reuse, 0x4, R10 ;  /* 0x00000004030c7825 */ /* 0x040fe400078e020a */
[----:B------:R-:W5:Y:S02]  /*0dd0*/  LDG.E R11, desc[UR4][R10.64] ;  /* 0x000000040a0b7981 */ /* 0x000f64000c1e1900 */
[----:B------:R-:W-:-:S02]  /*0de0*/  IMAD.WIDE R14, R3, 0x4, R12 ;  /* 0x00000004030e7825 */ /* 0x000fc400078e020c */
[----:B------:R-:W5:Y:S04]  /*0df0*/  LDG.E R13, desc[UR4][R12.64] ;  /* 0x000000040c0d7981 */ /* 0x000f68000c1e1900 */
[----:B------:R-:W5:Y:S01]  /*0e00*/  LDG.E R15, desc[UR4][R14.64] ;  /* 0x000000040e0f7981 */ /* 0x000f62000c1e1900 */
[----:B------:R-:W-:Y:S01]  /*0e10*/  IADD3 R6, PT, PT, R6, 0x8, RZ ;  /* 0x0000000806067810 */ /* 0x000fe20007ffe0ff */
[----:B--2---:R-:W-:-:S04]  /*0e20*/  FADD R16, R7, R16 ;  /* 0x0000001007107221 */ /* 0x004fc80000000000 */
[----:B---3--:R-:W-:-:S04]  /*0e30*/  FADD R16, R16, R19 ;  /* 0x0000001310107221 */ /* 0x008fc80000000000 */
[----:B----4-:R-:W-:-:S04]  /*0e40*/  FADD R16, R16, R21 ;  /* 0x0000001510107221 */ /* 0x010fc80000000000 */
[----:B-----5:R-:W-:-:S04]  /*0e50*/  FADD R16, R16, R9 ;  /* 0x0000000910107221 */ /* 0x020fc80000000000 */
[----:B------:R-:W-:-:S04]  /*0e60*/  FADD R16, R16, R23 ;  /* 0x0000001710107221 */ /* 0x000fc80000000000 */
[----:B------:R-:W-:-:S04]  /*0e70*/  FADD R16, R16, R11 ;  /* 0x0000000b10107221 */ /* 0x000fc80000000000 */
[----:B------:R-:W-:-:S04]  /*0e80*/  FADD R16, R16, R13 ;  /* 0x0000000d10107221 */ /* 0x000fc80000000000 */
[----:B------:R-:W-:-:S07]  /*0e90*/  FADD R7, R16, R15 ;  /* 0x0000000f10077221 */ /* 0x000fce0000000000 */
.L_x_9:
        /* <DEDUP_REMOVED lines=12> */
[----:B------:R-:W-:Y:S02]  /*0f60*/  IMAD.WIDE R12, R3, 0x4, R10 ;  /* 0x00000004030c7825 */ /* 0x000fe400078e020a */
[----:B------:R-:W4:Y:S04]  /*0f70*/  LDG.E R10, desc[UR4][R10.64] ;  /* 0x000000040a0a7981 */ /* 0x000f28000c1e1900 */
[----:B------:R-:W5:Y:S01]  /*0f80*/  LDG.E R12, desc[UR4][R12.64] ;  /* 0x000000040c0c7981 */ /* 0x000f62000c1e1900 */
[----:B------:R-:W-:Y:S01]  /*0f90*/  IADD3 R6, PT, PT, R6, 0x4, RZ ;  /* 0x0000000406067810 */ /* 0x000fe20007ffe0ff */
[----:B--2---:R-:W-:-:S04]  /*0fa0*/  FADD R7, R7, R4 ;  /* 0x0000000407077221 */ /* 0x004fc80000000000 */
[----:B---3--:R-:W-:-:S04]  /*0fb0*/  FADD R7, R7, R8 ;  /* 0x0000000807077221 */ /* 0x008fc80000000000 */
[----:B----4-:R-:W-:-:S04]  /*0fc0*/  FADD R7, R7, R10 ;  /* 0x0000000a07077221 */ /* 0x010fc80000000000 */
[----:B-----5:R-:W-:-:S07]  /*0fd0*/  FADD R7, R7, R12 ;  /* 0x0000000c07077221 */ /* 0x020fce0000000000 */
.L_x_10:
[----:B------:R-:W-:Y:S05]  /*0fe0*/  @!P1 BRA `(.L_x_6) ;  /* 0x0000000000289947 */ /* 0x000fea0003800000 */
[----:B------:R-:W0:Y:S01]  /*0ff0*/  LDC.64 R8, c[0x0][0x390] ;  /* 0x0000e400ff087b82 */ /* 0x000e220000000a00 */
[----:B------:R-:W-:Y:S01]  /*1000*/  IMAD R6, R6, R3, R0 ;  /* 0x0000000306067224 */ /* 0x000fe200078e0200 */
[----:B------:R-:W-:-:S07]  /*1010*/  IADD3 R2, PT, PT, -R14, RZ, RZ ;  /* 0x000000ff0e027210 */ /* 0x000fce0007ffe1ff */
.L_x_11:
[----:B0-----:R-:W-:-:S06]  /*1020*/  IMAD.WIDE R4, R6, 0x4, R8 ;  /* 0x0000000406047825 */ /* 0x001fcc00078e0208 */
[----:B------:R-:W2:Y:S01]  /*1030*/  LDG.E R4, desc[UR4][R4.64] ;  /* 0x0000000404047981 */ /* 0x000ea2000c1e1900 */
[----:B------:R-:W-:Y:S02]  /*1040*/  IADD3 R2, PT, PT, R2, 0x1, RZ ;  /* 0x0000000102027810 */ /* 0x000fe40007ffe0ff */
[----:B------:R-:W-:Y:S02]  /*1050*/  IADD3 R6, PT, PT, R6, R3, RZ ;  /* 0x0000000306067210 */ /* 0x000fe40007ffe0ff */
[----:B------:R-:W-:Y:S01]  /*1060*/  ISETP.NE.AND P0, PT, R2, RZ, PT ;  /* 0x000000ff0200720c */ /* 0x000fe20003f05270 */
[----:B--2---:R-:W-:-:S12]  /*1070*/  FADD R7, R4, R7 ;  /* 0x0000000704077221 */ /* 0x004fd80000000000 */
[----:B------:R-:W-:Y:S05]  /*1080*/  @P0 BRA `(.L_x_11) ;  /* 0xfffffffc00e40947 */ /* 0x000fea000383ffff */
.L_x_6:
[----:B------:R-:W0:Y:S02]  /*1090*/  LDC.64 R2, c[0x0][0x388] ;  /* 0x0000e200ff027b82 */ /* 0x000e240000000a00 */
[----:B0-----:R-:W-:-:S05]  /*10a0*/  IMAD.WIDE.U32 R2, R0, 0x4, R2 ;  /* 0x0000000400027825 */ /* 0x001fca00078e0002 */
[----:B------:R-:W-:Y:S01]  /*10b0*/  REDG.E.ADD.F32.FTZ.RN.STRONG.GPU desc[UR4][R2.64], R7 ;  /* 0x00000007020079a6 */ /* 0x000fe2000c12f304 */
[----:B------:R-:W-:Y:S05]  /*10c0*/  EXIT ;  /* 0x000000000000794d */ /* 0x000fea0003800000 */
.L_x_12:
        /* <DEDUP_REMOVED lines=11> */
.L_x_57:


//--------------------- .text._Z31compute_output_gradients_kernelPfS_Pii --------------------------
	.section	.text._Z31compute_output_gradients_kernelPfS_Pii,"ax",@progbits
	.align	128
        .global         _Z31compute_output_gradients_kernelPfS_Pii
        .type           _Z31compute_output_gradients_kernelPfS_Pii,@function
        .size           _Z31compute_output_gradients_kernelPfS_Pii,(.L_x_58 - _Z31compute_output_gradients_kernelPfS_Pii)
        .other          _Z31compute_output_gradients_kernelPfS_Pii,@"STO_CUDA_ENTRY STV_DEFAULT"
_Z31compute_output_gradients_kernelPfS_Pii:
.text._Z31compute_output_gradients_kernelPfS_Pii:
        /* <DEDUP_REMOVED lines=9> */
[----:B------:R-:W1:Y:S01]  /*0090*/  LDCU.64 UR4, c[0x0][0x358] ;  /* 0x00006b00ff0477ac */ /* 0x000e620008000a00 */
[----:B------:R-:W-:-:S06]  /*00a0*/  IMAD R7, R9, 0xa, RZ ;  /* 0x0000000a09077824 */ /* 0x000fcc00078e02ff */
[----:B------:R-:W2:Y:S01]  /*00b0*/  LDC.64 R2, c[0x0][0x380] ;  /* 0x0000e000ff027b82 */ /* 0x000ea20000000a00 */
[----:B0-----:R-:W-:-:S05]  /*00c0*/  IMAD.WIDE R4, R7, 0x4, R4 ;  /* 0x0000000407047825 */ /* 0x001fca00078e0204 */
[----:B-1----:R-:W3:Y:S01]  /*00d0*/  LDG.E R11, desc[UR4][R4.64] ;  /* 0x00000004040b7981 */ /* 0x002ee2000c1e1900 */
[----:B--2---:R-:W-:-:S05]  /*00e0*/  IMAD.WIDE R2, R7, 0x4, R2 ;  /* 0x0000000407027825 */ /* 0x004fca00078e0202 */
[----:B---3--:R-:W-:Y:S04]  /*00f0*/  STG.E desc[UR4][R2.64], R11 ;  /* 0x0000000b02007986 */ /* 0x008fe8000c101904 */
[----:B------:R-:W2:Y:S04]  /*0100*/  LDG.E R7, desc[UR4][R4.64+0x4] ;  /* 0x0000040404077981 */ /* 0x000ea8000c1e1900 */
[----:B--2---:R0:W-:Y:S04]  /*0110*/  STG.E desc[UR4][R2.64+0x4], R7 ;  /* 0x0000040702007986 */ /* 0x0041e8000c101904 */
[----:B------:R-:W2:Y:S01]  /*0120*/  LDG.E R13, desc[UR4][R4.64+0x8] ;  /* 0x00000804040d7981 */ /* 0x000ea2000c1e1900 */
[----:B0-----:R-:W0:Y:S03]  /*0130*/  LDC.64 R6, c[0x0][0x390] ;  /* 0x0000e400ff067b82 */ /* 0x001e260000000a00 */
[----:B--2---:R1:W-:Y:S04]  /*0140*/  STG.E desc[UR4][R2.64+0x8], R13 ;  /* 0x0000080d02007986 */ /* 0x0043e8000c101904 */
[----:B------:R-:W2:Y:S04]  /*0150*/  LDG.E R15, desc[UR4][R4.64+0xc] ;  /* 0x00000c04040f7981 */ /* 0x000ea8000c1e1900 */
[----:B--2---:R2:W-:Y:S04]  /*0160*/  STG.E desc[UR4][R2.64+0xc], R15 ;  /* 0x00000c0f02007986 */ /* 0x0045e8000c101904 */
[----:B------:R-:W3:Y:S04]  /*0170*/  LDG.E R17, desc[UR4][R4.64+0x10] ;  /* 0x0000100404117981 */ /* 0x000ee8000c1e1900 */
[----:B---3--:R-:W-:Y:S04]  /*0180*/  STG.E desc[UR4][R2.64+0x10], R17 ;  /* 0x0000101102007986 */ /* 0x008fe8000c101904 */
[----:B------:R-:W3:Y:S04]  /*0190*/  LDG.E R19, desc[UR4][R4.64+0x14] ;  /* 0x0000140404137981 */ /* 0x000ee8000c1e1900 */
[----:B---3--:R-:W-:Y:S04]  /*01a0*/  STG.E desc[UR4][R2.64+0x14], R19 ;  /* 0x0000141302007986 */ /* 0x008fe8000c101904 */
[----:B------:R-:W3:Y:S04]  /*01b0*/  LDG.E R11, desc[UR4][R4.64+0x18] ;  /* 0x00001804040b7981 */ /* 0x000ee8000c1e1900 */
[----:B---3--:R3:W-:Y:S04]  /*01c0*/  STG.E desc[UR4][R2.64+0x18], R11 ;  /* 0x0000180b02007986 */ /* 0x0087e8000c101904 */
[----:B------:R-:W4:Y:S04]  /*01d0*/  LDG.E R21, desc[UR4][R4.64+0x1c] ;  /* 0x00001c0404157981 */ /* 0x000f28000c1e1900 */
[----:B----4-:R-:W-:Y:S04]  /*01e0*/  STG.E desc[UR4][R2.64+0x1c], R21 ;  /* 0x00001c1502007986 */ /* 0x010fe8000c101904 */
[----:B-1----:R-:W4:Y:S01]  /*01f0*/  LDG.E R13, desc[UR4][R4.64+0x20] ;  /* 0x00002004040d7981 */ /* 0x002f22000c1e1900 */
[----:B0-----:R-:W-:-:S03]  /*0200*/  IMAD.WIDE R6, R9, 0x4, R6 ;  /* 0x0000000409067825 */ /* 0x001fc600078e0206 */
[----:B----4-:R-:W-:Y:S04]  /*0210*/  STG.E desc[UR4][R2.64+0x20], R13 ;  /* 0x0000200d02007986 */ /* 0x010fe8000c101904 */
[----:B--2---:R-:W2:Y:S04]  /*0220*/  LDG.E R15, desc[UR4][R4.64+0x24] ;  /* 0x00002404040f7981 */ /* 0x004ea8000c1e1900 */
[----:B--2---:R-:W-:Y:S04]  /*0230*/  STG.E desc[UR4][R2.64+0x24], R15 ;  /* 0x0000240f02007986 */ /* 0x004fe8000c101904 */
[----:B------:R-:W2:Y:S02]  /*0240*/  LDG.E R7, desc[UR4][R6.64] ;  /* 0x0000000406077981 */ /* 0x000ea4000c1e1900 */
[----:B--2---:R-:W-:-:S05]  /*0250*/  IMAD.WIDE R8, R7, 0x4, R2 ;  /* 0x0000000407087825 */ /* 0x004fca00078e0202 */
[----:B------:R-:W3:Y:S02]  /*0260*/  LDG.E R0, desc[UR4][R8.64] ;  /* 0x0000000408007981 */ /* 0x000ee4000c1e1900 */
[----:B---3--:R-:W-:-:S05]  /*0270*/  FADD R11, R0, -1 ;  /* 0xbf800000000b7421 */ /* 0x008fca0000000000 */
[----:B------:R-:W-:Y:S01]  /*0280*/  STG.E desc[UR4][R8.64], R11 ;  /* 0x0000000b08007986 */ /* 0x000fe2000c101904 */
[----:B------:R-:W-:Y:S05]  /*0290*/  EXIT ;  /* 0x000000000000794d */ /* 0x000fea0003800000 */
.L_x_13:
        /* <DEDUP_REMOVED lines=14> */
.L_x_58:


//--------------------- .text._Z16zero_grad_kernelPfi --------------------------
	.section	.text._Z16zero_grad_kernelPfi,"ax",@progbits
	.align	128
        .global         _Z16zero_grad_kernelPfi
        .type           _Z16zero_grad_kernelPfi,@function
        .size           _Z16zero_grad_kernelPfi,(.L_x_59 - _Z16zero_grad_kernelPfi)
        .other          _Z16zero_grad_kernelPfi,@"STO_CUDA_ENTRY STV_DEFAULT"
_Z16zero_grad_kernelPfi:
.text._Z16zero_grad_kernelPfi:
        /* <DEDUP_REMOVED lines=10> */
[----:B0-----:R-:W-:-:S05]  /*00a0*/  IMAD.WIDE R2, R5, 0x4, R2 ;  /* 0x0000000405027825 */ /* 0x001fca00078e0202 */
[----:B-1----:R-:W-:Y:S01]  /*00b0*/  STG.E desc[UR4][R2.64], RZ ;  /* 0x000000ff02007986 */ /* 0x002fe2000c101904 */
[----:B------:R-:W-:Y:S05]  /*00c0*/  EXIT ;  /* 0x000000000000794d */ /* 0x000fea0003800000 */
.L_x_14:
        /* <DEDUP_REMOVED lines=11> */
.L_x_59:


//--------------------- .text._Z21clip_gradients_kernelPfif --------------------------
	.section	.text._Z21clip_gradients_kernelPfif,"ax",@progbits
	.align	128
        .global         _Z21clip_gradients_kernelPfif
        .type           _Z21clip_gradients_kernelPfif,@function
        .size           _Z21clip_gradients_kernelPfif,(.L_x_60 - _Z21clip_gradients_kernelPfif)
        .other          _Z21clip_gradients_kernelPfif,@"STO_CUDA_ENTRY STV_DEFAULT"
_Z21clip_gradients_kernelPfif:
.text._Z21clip_gradients_kernelPfif:
        /* <DEDUP_REMOVED lines=10> */
[----:B0-----:R-:W-:-:S06]  /*00a0*/  IMAD.WIDE R2, R5, 0x4, R2 ;  /* 0x0000000405027825 */ /* 0x001fcc00078e0202 */
[----:B------:R-:W0:Y:S01]  /*00b0*/  LDC R5, c[0x0][0x38c] ;  /* 0x0000e300ff057b82 */ /* 0x000e220000000800 */
[----:B-1----:R-:W0:Y:S02]  /*00c0*/  LDG.E R0, desc[UR4][R2.64] ;  /* 0x0000000402007981 */ /* 0x002e24000c1e1900 */
[----:B0-----:R-:W-:-:S13]  /*00d0*/  FSETP.GT.AND P0, PT, R0, R5, PT ;  /* 0x000000050000720b */ /* 0x001fda0003f04000 */
[----:B------:R0:W-:Y:S01]  /*00e0*/  @P0 STG.E desc[UR4][R2.64], R5 ;  /* 0x0000000502000986 */ /* 0x0001e2000c101904 */
[----:B------:R-:W-:Y:S05]  /*00f0*/  @P0 EXIT ;  /* 0x000000000000094d */ /* 0x000fea0003800000 */
[----:B------:R-:W-:-:S13]  /*0100*/  FSETP.GEU.AND P0, PT, R0, -R5, PT ;  /* 0x800000050000720b */ /* 0x000fda0003f0e000 */
[----:B------:R-:W-:Y:S05]  /*0110*/  @P0 EXIT ;  /* 0x000000000000094d */ /* 0x000fea0003800000 */
[----:B0-----:R-:W-:-:S05]  /*0120*/  FADD R5, -R5, -RZ ;  /* 0x800000ff05057221 */ /* 0x001fca0000000100 */
[----:B------:R-:W-:Y:S01]  /*0130*/  STG.E desc[UR4][R2.64], R5 ;  /* 0x0000000502007986 */ /* 0x000fe2000c101904 */
[----:B------:R-:W-:Y:S05]  /*0140*/  EXIT ;  /* 0x000000000000794d */ /* 0x000fea0003800000 */
.L_x_15:
        /* <DEDUP_REMOVED lines=11> */
.L_x_60:


//--------------------- .text._Z14softmax_kernelPfii --------------------------
	.section	.text._Z14softmax_kernelPfii,"ax",@progbits
	.align	128
        .global         _Z14softmax_kernelPfii
        .type           _Z14softmax_kernelPfii,@function
        .size           _Z14softmax_kernelPfii,(.L_x_54 - _Z14softmax_kernelPfii)
        .other          _Z14softmax_kernelPfii,@"STO_CUDA_ENTRY STV_DEFAULT"
_Z14softmax_kernelPfii:
.text._Z14softmax_kernelPfii:
[----:B------:R-:W-:Y:S08]  /*0000*/  LDC R1, c[0x0][0x37c] ;  /* 0x0000df00ff017b82 */ /* 0x000ff00000000800 */
[----:B------:R-:W0:Y:S08]  /*0010*/  S2UR UR6, SR_CTAID.X ;  /* 0x00000000000679c3 */ /* 0x000e300000002500 */
[----:B------:R-:W0:Y:S02]  /*0020*/  LDC R0, c[0x0][0x388] ;  /* 0x0000e200ff007b82 */ /* 0x000e240000000800 */
[----:B0-----:R-:W-:-:S13]  /*0030*/  ISETP.LE.AND P0, PT, R0, UR6, PT ;  /* 0x0000000600007c0c */ /* 0x001fda000bf03270 */
[----:B------:R-:W-:Y:S05]  /*0040*/  @P0 EXIT ;  /* 0x000000000000094d */ /* 0x000fea0003800000 */
[----:B------:R-:W0:Y:S01]  /*0050*/  S2R R2, SR_TID.X ;  /* 0x0000000000027919 */ /* 0x000e220000002100 */
[----:B------:R-:W0:Y:S01]  /*0060*/  LDC R8, c[0x0][0x38c] ;  /* 0x0000e300ff087b82 */ /* 0x000e220000000800 */
[----:B------:R-:W1:Y:S01]  /*0070*/  LDCU UR7, c[0x0][0x360] ;  /* 0x00006c00ff0777ac */ /* 0x000e620008000800 */
[----:B------:R-:W-:Y:S01]  /*0080*/  BSSY.RECONVERGENT B0, `(.L_x_16) ;  /* 0x000000f000007945 */ /* 0x000fe20003800200 */
[----:B------:R-:W-:Y:S01]  /*0090*/  IMAD.MOV.U32 R0, RZ, RZ, -0x800000 ;  /* 0xff800000ff007424 */ /* 0x000fe200078e00ff */
[----:B------:R-:W2:Y:S01]  /*00a0*/  LDCU.64 UR8, c[0x0][0x358] ;  /* 0x00006b00ff0877ac */ /* 0x000ea20008000a00 */
[----:B0-----:R-:W-:-:S13]  /*00b0*/  ISETP.GE.AND P0, PT, R2, R8, PT ;  /* 0x000000080200720c */ /* 0x001fda0003f06270 */
[----:B-12---:R-:W-:Y:S05]  /*00c0*/  @P0 BRA `(.L_x_17) ;  /* 0x0000000000280947 */ /* 0x006fea0003800000 */
[----:B------:R-:W0:Y:S01]  /*00d0*/  LDC.64 R6, c[0x0][0x380] ;  /* 0x0000e000ff067b82 */ /* 0x000e220000000a00 */
[----:B------:R-:W-:Y:S02]  /*00e0*/  IMAD.MOV.U32 R0, RZ, RZ, -0x800000 ;  /* 0xff800000ff007424 */ /* 0x000fe400078e00ff */
[----:B------:R-:W-:-:S07]  /*00f0*/  IMAD.MOV.U32 R3, RZ, RZ, R2 ;  /* 0x000000ffff037224 */ /* 0x000fce00078e0002 */
.L_x_18:
[----:B------:R-:W-:-:S04]  /*0100*/  IMAD R5, R8, UR6, R3 ;  /* 0x0000000608057c24 */ /* 0x000fc8000f8e0203 */
[----:B0-----:R-:W-:-:S06]  /*0110*/  IMAD.WIDE R4, R5, 0x4, R6 ;  /* 0x0000000405047825 */ /* 0x001fcc00078e0206 */
[----:B------:R-:W2:Y:S01]  /*0120*/  LDG.E R5, desc[UR8][R4.64] ;  /* 0x0000000804057981 */ /* 0x000ea2000c1e1900 */
[----:B------:R-:W-:-:S05]  /*0130*/  VIADD R3, R3, UR7 ;  /* 0x0000000703037c36 */ /* 0x000fca0008000000 */
[----:B------:R-:W-:Y:S02]  /*0140*/  ISETP.GE.AND P0, PT, R3, R8, PT ;  /* 0x000000080300720c */ /* 0x000fe40003f06270 */
[----:B--2---:R-:W-:-:S11]  /*0150*/  FMNMX R0, R5, R0, !PT ;  /* 0x0000000005007209 */ /* 0x004fd60007800000 */
[----:B------:R-:W-:Y:S05]  /*0160*/  @!P0 BRA `(.L_x_18) ;  /* 0xfffffffc00e48947 */ /* 0x000fea000383ffff */
.L_x_17:
[----:B------:R-:W-:Y:S05]  /*0170*/  BSYNC.RECONVERGENT B0 ;  /* 0x0000000000007941 */ /* 0x000fea0003800200 */
.L_x_16:
[----:B------:R-:W0:Y:S01]  /*0180*/  S2UR UR5, SR_CgaCtaId ;  /* 0x00000000000579c3 */ /* 0x000e220000008800 */
[----:B------:R-:W-:Y:S01]  /*0190*/  UMOV UR4, 0x400 ;  /* 0x0000040000047882 */ /* 0x000fe20000000000 */
[----:B------:R-:W-:Y:S02]  /*01a0*/  UISETP.GE.U32.AND UP0, UPT, UR7, 0x2, UPT ;  /* 0x000000020700788c */ /* 0x000fe4000bf06070 */
[----:B0-----:R-:W-:-:S06]  /*01b0*/  ULEA UR4, UR5, UR4, 0x18 ;  /* 0x0000000405047291 */ /* 0x001fcc000f8ec0ff */
[----:B------:R-:W-:-:S05]  /*01c0*/  LEA R5, R2, UR4, 0x2 ;  /* 0x0000000402057c11 */ /* 0x000fca000f8e10ff */
[----:B------:R0:W-:Y:S01]  /*01d0*/  STS [R5], R0 ;  /* 0x0000000005007388 */ /* 0x0001e20000000800 */
[----:B------:R-:W-:Y:S06]  /*01e0*/  BAR.SYNC.DEFER_BLOCKING 0x0 ;  /* 0x0000000000007b1d */ /* 0x000fec0000010000 */
[----:B------:R-:W-:Y:S05]  /*01f0*/  BRA.U !UP0, `(.L_x_19) ;  /* 0x0000000108307547 */ /* 0x000fea000b800000 */
[----:B0-----:R-:W-:-:S07]  /*0200*/  IMAD.U32 R0, RZ, RZ, UR7 ;  /* 0x00000007ff007e24 */ /* 0x001fce000f8e00ff */
.L_x_20:
[----:B------:R-:W-:-:S04]  /*0210*/  SHF.R.U32.HI R6, RZ, 0x1, R0 ;  /* 0x00000001ff067819 */ /* 0x000fc80000011600 */
[----:B------:R-:W-:-:S13]  /*0220*/  ISETP.GE.U32.AND P0, PT, R2, R6, PT ;  /* 0x000000060200720c */ /* 0x000fda0003f06070 */
[----:B------:R-:W-:Y:S01]  /*0230*/  @!P0 LEA R4, R6, R5, 0x2 ;  /* 0x0000000506048211 */ /* 0x000fe200078e10ff */
[----:B------:R-:W-:Y:S05]  /*0240*/  @!P0 LDS R3, [R5] ;  /* 0x0000000005038984 */ /* 0x000fea0000000800 */
[----:B------:R-:W0:Y:S02]  /*0250*/  @!P0 LDS R4, [R4] ;  /* 0x0000000004048984 */ /* 0x000e240000000800 */
[----:B0-----:R-:W-:-:S05]  /*0260*/  @!P0 FMNMX R3, R3, R4, !PT ;  /* 0x0000000403038209 */ /* 0x001fca0007800000 */
[----:B------:R1:W-:Y:S01]  /*0270*/  @!P0 STS [R5], R3 ;  /* 0x0000000305008388 */ /* 0x0003e20000000800 */
[----:B------:R-:W-:Y:S01]  /*0280*/  BAR.SYNC.DEFER_BLOCKING 0x0 ;  /* 0x0000000000007b1d */ /* 0x000fe20000010000 */
[----:B------:R-:W-:Y:S01]  /*0290*/  ISETP.GT.U32.AND P0, PT, R0, 0x3, PT ;  /* 0x000000030000780c */ /* 0x000fe20003f04070 */
[----:B------:R-:W-:-:S12]  /*02a0*/  IMAD.MOV.U32 R0, RZ, RZ, R6 ;  /* 0x000000ffff007224 */ /* 0x000fd800078e0006 */
[----:B-1----:R-:W-:Y:S05]  /*02b0*/  @P0 BRA `(.L_x_20) ;  /* 0xfffffffc00d40947 */ /* 0x002fea000383ffff */
.L_x_19:
[----:B------:R-:W1:Y:S01]  /*02c0*/  LDC R14, c[0x0][0x38c] ;  /* 0x0000e300ff0e7b82 */ /* 0x000e620000000800 */
[----:B------:R-:W-:Y:S01]  /*02d0*/  UMOV UR4, 0x400 ;  /* 0x0000040000047882 */ /* 0x000fe20000000000 */
[----:B------:R-:W-:Y:S01]  /*02e0*/  BSSY.RECONVERGENT B0, `(.L_x_21) ;  /* 0x000001c000007945 */ /* 0x000fe20003800200 */
[----:B0-----:R-:W-:-:S05]  /*02f0*/  IMAD.MOV.U32 R0, RZ, RZ, RZ ;  /* 0x000000ffff007224 */ /* 0x001fca00078e00ff */
[----:B------:R-:W0:Y:S01]  /*0300*/  S2UR UR5, SR_CgaCtaId ;  /* 0x00000000000579c3 */ /* 0x000e220000008800 */
[----:B-1----:R-:W-:Y:S01]  /*0310*/  ISETP.GE.AND P0, PT, R2, R14, PT ;  /* 0x0000000e0200720c */ /* 0x002fe20003f06270 */
[----:B0-----:R-:W-:-:S09]  /*0320*/  ULEA UR4, UR5, UR4, 0x18 ;  /* 0x0000000405047291 */ /* 0x001fd2000f8ec0ff */
[----:B------:R-:W0:Y:S01]  /*0330*/  LDS R8, [UR4] ;  /* 0x00000004ff087984 */ /* 0x000e220008000800 */
[----:B------:R-:W-:Y:S06]  /*0340*/  BAR.SYNC.DEFER_BLOCKING 0x0 ;  /* 0x0000000000007b1d */ /* 0x000fec0000010000 */
[----:B------:R-:W-:Y:S05]  /*0350*/  @P0 BRA `(.L_x_22) ;  /* 0x0000000000500947 */ /* 0x000fea0003800000 */
[----:B------:R-:W1:Y:S01]  /*0360*/  LDC.64 R4, c[0x0][0x380] ;  /* 0x0000e000ff047b82 */ /* 0x000e620000000a00 */
[----:B------:R-:W-:Y:S02]  /*0370*/  IMAD.MOV.U32 R0, RZ, RZ, RZ ;  /* 0x000000ffff007224 */ /* 0x000fe400078e00ff */
[----:B------:R-:W-:-:S07]  /*0380*/  IMAD.MOV.U32 R3, RZ, RZ, R2 ;  /* 0x000000ffff037224 */ /* 0x000fce00078e0002 */
.L_x_23:
[----:B------:R-:W-:-:S04]  /*0390*/  IMAD R7, R14, UR6, R3 ;  /* 0x000000060e077c24 */ /* 0x000fc8000f8e0203 */
[----:B-1----:R-:W-:-:S06]  /*03a0*/  IMAD.WIDE R6, R7, 0x4, R4 ;  /* 0x0000000407067825 */ /* 0x002fcc00078e0204 */
[----:B------:R-:W0:Y:S01]  /*03b0*/  LDG.E R7, desc[UR8][R6.64] ;  /* 0x0000000806077981 */ /* 0x000e22000c1e1900 */
[----:B------:R-:W-:Y:S02]  /*03c0*/  HFMA2 R10, -RZ, RZ, 0.96630859375, -0.0022525787353515625 ;  /* 0x3bbb989dff0a7431 */ /* 0x000fe400000001ff */
[----:B------:R-:W-:Y:S02]  /*03d0*/  IMAD.MOV.U32 R11, RZ, RZ, 0x437c0000 ;  /* 0x437c0000ff0b7424 */ /* 0x000fe400078e00ff */
[----:B------:R-:W-:-:S05]  /*03e0*/  VIADD R3, R3, UR7 ;  /* 0x0000000703037c36 */ /* 0x000fca0008000000 */
[----:B------:R-:W-:Y:S01]  /*03f0*/  ISETP.GE.AND P0, PT, R3, R14, PT ;  /* 0x0000000e0300720c */ /* 0x000fe20003f06270 */
[----:B0-----:R-:W-:-:S04]  /*0400*/  FADD R9, -R8, R7 ;  /* 0x0000000708097221 */ /* 0x001fc80000000100 */
[----:B------:R-:W-:-:S04]  /*0410*/  FFMA.SAT R10, R9, R10, 0.5 ;  /* 0x3f000000090a7423 */ /* 0x000fc8000000200a */
[----:B------:R-:W-:-:S04]  /*0420*/  FFMA.RM R10, R10, R11, 12582913 ;  /* 0x4b4000010a0a7423 */ /* 0x000fc8000000400b */
[C---:B------:R-:W-:Y:S01]  /*0430*/  FADD R12, R10.reuse, -12583039 ;  /* 0xcb40007f0a0c7421 */ /* 0x040fe20000000000 */
[----:B------:R-:W-:-:S03]  /*0440*/  IMAD.SHL.U32 R7, R10, 0x800000, RZ ;  /* 0x008000000a077824 */ /* 0x000fc600078e00ff */
[----:B------:R-:W-:-:S04]  /*0450*/  FFMA R12, R9, 1.4426950216293334961, -R12 ;  /* 0x3fb8aa3b090c7823 */ /* 0x000fc8000000080c */
[----:B------:R-:W-:-:S06]  /*0460*/  FFMA R12, R9, 1.925963033500011079e-08, R12 ;  /* 0x32a57060090c7823 */ /* 0x000fcc000000000c */
[----:B------:R-:W0:Y:S02]  /*0470*/  MUFU.EX2 R12, R12 ;  /* 0x0000000c000c7308 */ /* 0x000e240000000800 */
[----:B0-----:R-:W-:Y:S01]  /*0480*/  FFMA R0, R7, R12, R0 ;  /* 0x0000000c07007223 */ /* 0x001fe20000000000 */
[----:B------:R-:W-:Y:S06]  /*0490*/  @!P0 BRA `(.L_x_23) ;  /* 0xfffffffc00bc8947 */ /* 0x000fec000383ffff */
.L_x_22:
[----:B------:R-:W-:Y:S05]  /*04a0*/  BSYNC.RECONVERGENT B0 ;  /* 0x0000000000007941 */ /* 0x000fea0003800200 */
.L_x_21:
[----:B------:R-:W-:Y:S02]  /*04b0*/  ULEA UR4, UR7, UR4, 0x2 ;  /* 0x0000000407047291 */ /* 0x000fe4000f8e10ff */
[----:B------:R-:W-:-:S04]  /*04c0*/  UISETP.GE.U32.AND UP0, UPT, UR7, 0x2, UPT ;  /* 0x000000020700788c */ /* 0x000fc8000bf06070 */
[----:B------:R-:W-:-:S05]  /*04d0*/  LEA R5, R2, UR4, 0x2 ;  /* 0x0000000402057c11 */ /* 0x000fca000f8e10ff */
[----:B------:R1:W-:Y:S01]  /*04e0*/  STS [R5], R0 ;  /* 0x0000000005007388 */ /* 0x0003e20000000800 */
[----:B------:R-:W-:Y:S06]  /*04f0*/  BAR.SYNC.DEFER_BLOCKING 0x0 ;  /* 0x0000000000007b1d */ /* 0x000fec0000010000 */
[----:B------:R-:W-:Y:S05]  /*0500*/  BRA.U !UP0, `(.L_x_24) ;  /* 0x0000000108307547 */ /* 0x000fea000b800000 */
[----:B-1----:R-:W-:-:S07]  /*0510*/  IMAD.U32 R0, RZ, RZ, UR7 ;  /* 0x00000007ff007e24 */ /* 0x002fce000f8e00ff */
.L_x_25:
[----:B------:R-:W-:-:S04]  /*0520*/  SHF.R.U32.HI R6, RZ, 0x1, R0 ;  /* 0x00000001ff067819 */ /* 0x000fc80000011600 */
[----:B------:R-:W-:-:S13]  /*0530*/  ISETP.GE.U32.AND P0, PT, R2, R6, PT ;  /* 0x000000060200720c */ /* 0x000fda0003f06070 */
[----:B------:R-:W-:Y:S01]  /*0540*/  @!P0 LEA R3, R6, R5, 0x2 ;  /* 0x0000000506038211 */ /* 0x000fe200078e10ff */
[----:B------:R-:W-:Y:S05]  /*0550*/  @!P0 LDS R4, [R5] ;  /* 0x0000000005048984 */ /* 0x000fea0000000800 */
[----:B------:R-:W1:Y:S02]  /*0560*/  @!P0 LDS R3, [R3] ;  /* 0x0000000003038984 */ /* 0x000e640000000800 */
[----:B-1----:R-:W-:-:S05]  /*0570*/  @!P0 FADD R4, R3, R4 ;  /* 0x0000000403048221 */ /* 0x002fca0000000000 */
[----:B------:R2:W-:Y:S01]  /*0580*/  @!P0 STS [R5], R4 ;  /* 0x0000000405008388 */ /* 0x0005e20000000800 */
[----:B------:R-:W-:Y:S01]  /*0590*/  BAR.SYNC.DEFER_BLOCKING 0x0 ;  /* 0x0000000000007b1d */ /* 0x000fe20000010000 */
[----:B------:R-:W-:Y:S01]  /*05a0*/  ISETP.GT.U32.AND P0, PT, R0, 0x3, PT ;  /* 0x000000030000780c */ /* 0x000fe20003f04070 */
[----:B------:R-:W-:-:S12]  /*05b0*/  IMAD.MOV.U32 R0, RZ, RZ, R6 ;  /* 0x000000ffff007224 */ /* 0x000fd800078e0006 */
[----:B--2---:R-:W-:Y:S05]  /*05c0*/  @P0 BRA `(.L_x_25) ;  /* 0xfffffffc00d40947 */ /* 0x004fea000383ffff */
.L_x_24:
[----:B------:R-:W2:Y:S01]  /*05d0*/  LDS R3, [UR4] ;  /* 0x00000004ff037984 */ /* 0x000ea20008000800 */
[----:B------:R-:W3:Y:S01]  /*05e0*/  LDCU UR4, c[0x0][0x38c] ;  /* 0x00007180ff0477ac */ /* 0x000ee20008000800 */
[----:B------:R-:W4:Y:S01]  /*05f0*/  LDC R9, c[0x0][0x38c] ;  /* 0x0000e300ff097b82 */ /* 0x000f220000000800 */
[----:B------:R-:W0:Y:S07]  /*0600*/  LDCU UR5, c[0x0][0x38c] ;  /* 0x00007180ff0577ac */ /* 0x000e2e0008000800 */
[----:B-1----:R-:W1:Y:S08]  /*0610*/  LDC.64 R4, c[0x0][0x380] ;  /* 0x0000e000ff047b82 */ /* 0x002e700000000a00 */
[----:B------:R-:W-:Y:S01]  /*0620*/  BAR.SYNC.DEFER_BLOCKING 0x0 ;  /* 0x0000000000007b1d */ /* 0x000fe20000010000 */
[----:B---3--:R-:W-:-:S13]  /*0630*/  ISETP.GE.AND P0, PT, R2, UR4, PT ;  /* 0x0000000402007c0c */ /* 0x008fda000bf06270 */
[----:B0-----:R-:W-:Y:S05]  /*0640*/  @P0 EXIT ;  /* 0x000000000000094d */ /* 0x001fea0003800000 */
.L_x_28:
[----:B----4-:R-:W-:-:S04]  /*0650*/  IMAD R7, R9, UR6, R2 ;  /* 0x0000000609077c24 */ /* 0x010fc8000f8e0202 */
[----:B-1----:R-:W-:-:S05]  /*0660*/  IMAD.WIDE R6, R7, 0x4, R4 ;  /* 0x0000000407067825 */ /* 0x002fca00078e0204 */
[----:B------:R-:W3:Y:S01]  /*0670*/  LDG.E R11, desc[UR8][R6.64] ;  /* 0x00000008060b7981 */ /* 0x000ee2000c1e1900 */
[----:B------:R-:W-:Y:S01]  /*0680*/  IMAD.MOV.U32 R0, RZ, RZ, 0x3bbb989d ;  /* 0x3bbb989dff007424 */ /* 0x000fe200078e00ff */
[----:B--2---:R-:W0:Y:S01]  /*0690*/  MUFU.RCP R12, R3 ;  /* 0x00000003000c7308 */ /* 0x004e220000001000 */
[----:B------:R-:W-:Y:S01]  /*06a0*/  IMAD.MOV.U32 R13, RZ, RZ, 0x437c0000 ;  /* 0x437c0000ff0d7424 */ /* 0x000fe200078e00ff */
[----:B------:R-:W-:Y:S01]  /*06b0*/  BSSY.RECONVERGENT B0, `(.L_x_26) ;  /* 0x0000014000007945 */ /* 0x000fe20003800200 */
[----:B---3--:R-:W-:-:S04]  /*06c0*/  FADD R11, -R8, R11 ;  /* 0x0000000b080b7221 */ /* 0x008fc80000000100 */
[----:B------:R-:W-:-:S04]  /*06d0*/  FFMA.SAT R0, R11, R0, 0.5 ;  /* 0x3f0000000b007423 */ /* 0x000fc80000002000 */
[----:B------:R-:W-:Y:S01]  /*06e0*/  FFMA.RM R0, R0, R13, 12582913 ;  /* 0x4b40000100007423 */ /* 0x000fe2000000400d */
[----:B0-----:R-:W-:-:S03]  /*06f0*/  FFMA R13, -R3, R12, 1 ;  /* 0x3f800000030d7423 */ /* 0x001fc6000000010c */
[C---:B------:R-:W-:Y:S01]  /*0700*/  FADD R10, R0.reuse, -12583039 ;  /* 0xcb40007f000a7421 */ /* 0x040fe20000000000 */
[----:B------:R-:W-:Y:S02]  /*0710*/  IMAD.SHL.U32 R0, R0, 0x800000, RZ ;  /* 0x0080000000007824 */ /* 0x000fe400078e00ff */
[----:B------:R-:W-:Y:S01]  /*0720*/  FFMA R13, R12, R13, R12 ;  /* 0x0000000d0c0d7223 */ /* 0x000fe2000000000c */
[----:B------:R-:W-:-:S04]  /*0730*/  FFMA R10, R11, 1.4426950216293334961, -R10 ;  /* 0x3fb8aa3b0b0a7823 */ /* 0x000fc8000000080a */
[----:B------:R-:W-:-:S04]  /*0740*/  FFMA R10, R11, 1.925963033500011079e-08, R10 ;  /* 0x32a570600b0a7823 */ /* 0x000fc8000000000a */
[----:B------:R-:W0:Y:S02]  /*0750*/  MUFU.EX2 R11, R10 ;  /* 0x0000000a000b7308 */ /* 0x000e240000000800 */
[----:B0-----:R-:W-:-:S06]  /*0760*/  FMUL R0, R0, R11 ;  /* 0x0000000b00007220 */ /* 0x001fcc0000400000 */
[----:B------:R-:W0:Y:S01]  /*0770*/  FCHK P0, R0, R3 ;  /* 0x0000000300007302 */ /* 0x000e220000000000 */
[----:B------:R-:W-:-:S04]  /*0780*/  FFMA R12, R0, R13, RZ ;  /* 0x0000000d000c7223 */ /* 0x000fc800000000ff */
[----:B------:R-:W-:-:S04]  /*0790*/  FFMA R11, -R3, R12, R0 ;  /* 0x0000000c030b7223 */ /* 0x000fc80000000100 */
[----:B------:R-:W-:Y:S01]  /*07a0*/  FFMA R11, R13, R11, R12 ;  /* 0x0000000b0d0b7223 */ /* 0x000fe2000000000c */
[----:B0-----:R-:W-:Y:S06]  /*07b0*/  @!P0 BRA `(.L_x_27) ;  /* 0x00000000000c8947 */ /* 0x001fec0003800000 */
[----:B------:R-:W-:-:S07]  /*07c0*/  MOV R10, 0x7e0 ;  /* 0x000007e0000a7802 */ /* 0x000fce0000000f00 */
[----:B------:R-:W-:Y:S05]  /*07d0*/  CALL.REL.NOINC `($__internal_0_$__cuda_sm3x_div_rn_noftz_f32_slowpath) ;  /* 0x0000000000207944 */ /* 0x000fea0003c00000 */
[----:B------:R-:W-:-:S07]  /*07e0*/  MOV R11, R0 ;  /* 0x00000000000b7202 */ /* 0x000fce0000000f00 */
.L_x_27:
[----:B------:R-:W-:Y:S05]  /*07f0*/  BSYNC.RECONVERGENT B0 ;  /* 0x0000000000007941 */ /* 0x000fea0003800200 */
.L_x_26:
[----:B------:R-:W-:Y:S01]  /*0800*/  FMNMX R11, R11, 1.0000000116860974231e-07, !PT ;  /* 0x33d6bf950b0b7809 */ /* 0x000fe20007800000 */
[----:B------:R-:W-:-:S04]  /*0810*/  VIADD R2, R2, UR7 ;  /* 0x0000000702027c36 */ /* 0x000fc80008000000 */
[----:B------:R0:W-:Y:S01]  /*0820*/  STG.E desc[UR8][R6.64], R11 ;  /* 0x0000000b06007986 */ /* 0x0001e2000c101908 */
[----:B------:R-:W-:-:S13]  /*0830*/  ISETP.GE.AND P0, PT, R2, UR5, PT ;  /* 0x0000000502007c0c */ /* 0x000fda000bf06270 */
[----:B0-----:R-:W-:Y:S05]  /*0840*/  @!P0 BRA `(.L_x_28) ;  /* 0xfffffffc00808947 */ /* 0x001fea000383ffff */
[----:B------:R-:W-:Y:S05]  /*0850*/  EXIT ;  /* 0x000000000000794d */ /* 0x000fea0003800000 */
        .weak           $__internal_0_$__cuda_sm3x_div_rn_noftz_f32_slowpath
        .type           $__internal_0_$__cuda_sm3x_div_rn_noftz_f32_slowpath,@function
        .size           $__internal_0_$__cuda_sm3x_div_rn_noftz_f32_slowpath,(.L_x_54 - $__internal_0_$__cuda_sm3x_div_rn_noftz_f32_slowpath)
$__internal_0_$__cuda_sm3x_div_rn_noftz_f32_slowpath:
[----:B------:R-:W-:Y:S01]  /*0860*/  SHF.R.U32.HI R12, RZ, 0x17, R3 ;  /* 0x00000017ff0c7819 */ /* 0x000fe20000011603 */
[----:B------:R-:W-:Y:S01]  /*0870*/  BSSY.RECONVERGENT B1, `(.L_x_29) ;  /* 0x0000064000017945 */ /* 0x000fe20003800200 */
[--C-:B------:R-:W-:Y:S01]  /*0880*/  SHF.R.U32.HI R11, RZ, 0x17, R0.reuse ;  /* 0x00000017ff0b7819 */ /* 0x100fe20000011600 */
[----:B------:R-:W-:Y:S01]  /*0890*/  IMAD.MOV.U32 R13, RZ, RZ, R0 ;  /* 0x000000ffff0d7224 */ /* 0x000fe200078e0000 */
[----:B------:R-:W-:Y:S02]  /*08a0*/  LOP3.LUT R12, R12, 0xff, RZ, 0xc0, !PT ;  /* 0x000000ff0c0c7812 */ /* 0x000fe400078ec0ff */
[----:B------:R-:W-:Y:S02]  /*08b0*/  LOP3.LUT R18, R11, 0xff, RZ, 0xc0, !PT ;  /* 0x000000ff0b127812 */ /* 0x000fe400078ec0ff */
[----:B------:R-:W-:Y:S01]  /*08c0*/  MOV R14, R3 ;  /* 0x00000003000e7202 */ /* 0x000fe20000000f00 */
[----:B------:R-:W-:Y:S02]  /*08d0*/  VIADD R15, R12, 0xffffffff ;  /* 0xffffffff0c0f7836 */ /* 0x000fe40000000000 */
[----:B------:R-:W-:-:S03]  /*08e0*/  VIADD R16, R18, 0xffffffff ;  /* 0xffffffff12107836 */ /* 0x000fc60000000000 */
[----:B------:R-:W-:-:S04]  /*08f0*/  ISETP.GT.U32.AND P0, PT, R15, 0xfd, PT ;  /* 0x000000fd0f00780c */ /* 0x000fc80003f04070 */
[----:B------:R-:W-:-:S13]  /*0900*/  ISETP.GT.U32.OR P0, PT, R16, 0xfd, P0 ;  /* 0x000000fd1000780c */ /* 0x000fda0000704470 */
[----:B------:R-:W-:Y:S01]  /*0910*/  @!P0 IMAD.MOV.U32 R11, RZ, RZ, RZ ;  /* 0x000000ffff0b8224 */ /* 0x000fe200078e00ff */
[----:B------:R-:W-:Y:S06]  /*0920*/  @!P0 BRA `(.L_x_30) ;  /* 0x00000000005c8947 */ /* 0x000fec0003800000 */
[----:B------:R-:W-:Y:S02]  /*0930*/  FSETP.GTU.FTZ.AND P1, PT, |R3|, +INF , PT ;  /* 0x7f8000000300780b */ /* 0x000fe40003f3c200 */
[----:B------:R-:W-:-:S04]  /*0940*/  FSETP.GTU.FTZ.AND P0, PT, |R0|, +INF , PT ;  /* 0x7f8000000000780b */ /* 0x000fc80003f1c200 */
[----:B------:R-:W-:-:S13]  /*0950*/  PLOP3.LUT P0, PT, P0, P1, PT, 0xf8, 0x8f ;  /* 0x00000000008f781c */ /* 0x000fda0000703f70 */
[----:B------:R-:W-:Y:S05]  /*0960*/  @P0 BRA `(.L_x_31) ;  /* 0x00000004004c0947 */ /* 0x000fea0003800000 */
[----:B------:R-:W-:-:S13]  /*0970*/  LOP3.LUT P0, RZ, R14, 0x7fffffff, R13, 0xc8, !PT ;  /* 0x7fffffff0eff7812 */ /* 0x000fda000780c80d */
[----:B------:R-:W-:Y:S05]  /*0980*/  @!P0 BRA `(.L_x_32) ;  /* 0x00000004003c8947 */ /* 0x000fea0003800000 */
[C---:B------:R-:W-:Y:S02]  /*0990*/  FSETP.NEU.FTZ.AND P2, PT, |R0|.reuse, +INF , PT ;  /* 0x7f8000000000780b */ /* 0x040fe40003f5d200 */
[----:B------:R-:W-:Y:S02]  /*09a0*/  FSETP.NEU.FTZ.AND P1, PT, |R3|, +INF , PT ;  /* 0x7f8000000300780b */ /* 0x000fe40003f3d200 */
[----:B------:R-:W-:-:S11]  /*09b0*/  FSETP.NEU.FTZ.AND P0, PT, |R0|, +INF , PT ;  /* 0x7f8000000000780b */ /* 0x000fd60003f1d200 */
[----:B------:R-:W-:Y:S05]  /*09c0*/  @!P1 BRA !P2, `(.L_x_32) ;  /* 0x00000004002c9947 */ /* 0x000fea0005000000 */
[----:B------:R-:W-:-:S04]  /*09d0*/  LOP3.LUT P2, RZ, R13, 0x7fffffff, RZ, 0xc0, !PT ;  /* 0x7fffffff0dff7812 */ /* 0x000fc8000784c0ff */
[----:B------:R-:W-:-:S13]  /*09e0*/  PLOP3.LUT P1, PT, P1, P2, PT, 0x2f, 0xf2 ;  /* 0x0000000000f2781c */ /* 0x000fda0000f24577 */
[----:B------:R-:W-:Y:S05]  /*09f0*/  @P1 BRA `(.L_x_33) ;  /* 0x0000000400181947 */ /* 0x000fea0003800000 */
[----:B------:R-:W-:-:S04]  /*0a00*/  LOP3.LUT P1, RZ, R14, 0x7fffffff, RZ, 0xc0, !PT ;  /* 0x7fffffff0eff7812 */ /* 0x000fc8000782c0ff */
[----:B------:R-:W-:-:S13]  /*0a10*/  PLOP3.LUT P0, PT, P0, P1, PT, 0x2f, 0xf2 ;  /* 0x0000000000f2781c */ /* 0x000fda0000702577 */
[----:B------:R-:W-:Y:S05]  /*0a20*/  @P0 BRA `(.L_x_34) ;  /* 0x0000000400000947 */ /* 0x000fea0003800000 */
[----:B------:R-:W-:Y:S02]  /*0a30*/  ISETP.GE.AND P0, PT, R16, RZ, PT ;  /* 0x000000ff1000720c */ /* 0x000fe40003f06270 */
[----:B------:R-:W-:-:S11]  /*0a40*/  ISETP.GE.AND P1, PT, R15, RZ, PT ;  /* 0x000000ff0f00720c */ /* 0x000fd60003f26270 */
[----:B------:R-:W-:Y:S02]  /*0a50*/  @P0 IMAD.MOV.U32 R11, RZ, RZ, RZ ;  /* 0x000000ffff0b0224 */ /* 0x000fe400078e00ff */
[----:B------:R-:W-:Y:S01]  /*0a60*/  @!P0 FFMA R13, R0, 1.84467440737095516160e+19, RZ ;  /* 0x5f800000000d8823 */ /* 0x000fe200000000ff */
[----:B------:R-:W-:Y:S02]  /*0a70*/  @!P0 IMAD.MOV.U32 R11, RZ, RZ, -0x40 ;  /* 0xffffffc0ff0b8424 */ /* 0x000fe400078e00ff */
[----:B------:R-:W-:-:S03]  /*0a80*/  @!P1 FFMA R14, R3, 1.84467440737095516160e+19, RZ ;  /* 0x5f800000030e9823 */ /* 0x000fc600000000ff */
[----:B------:R-:W-:-:S07]  /*0a90*/  @!P1 IADD3 R11, PT, PT, R11, 0x40, RZ ;  /* 0x000000400b0b9810 */ /* 0x000fce0007ffe0ff */
.L_x_30:
[----:B------:R-:W-:Y:S01]  /*0aa0*/  LEA R15, R12, 0xc0800000, 0x17 ;  /* 0xc08000000c0f7811 */ /* 0x000fe200078eb8ff */
[----:B------:R-:W-:Y:S04]  /*0ab0*/  BSSY.RECONVERGENT B2, `(.L_x_35) ;  /* 0x0000036000027945 */ /* 0x000fe80003800200 */
[----:B------:R-:W-:Y:S02]  /*0ac0*/  IMAD.IADD R15, R14, 0x1, -R15 ;  /* 0x000000010e0f7824 */ /* 0x000fe400078e0a0f */
[----:B------:R-:W-:Y:S02]  /*0ad0*/  VIADD R14, R18, 0xffffff81 ;  /* 0xffffff81120e7836 */ /* 0x000fe40000000000 */
[----:B------:R-:W0:Y:S01]  /*0ae0*/  MUFU.RCP R16, R15 ;  /* 0x0000000f00107308 */ /* 0x000e220000001000 */
[----:B------:R-:W-:Y:S01]  /*0af0*/  FADD.FTZ R17, -R15, -RZ ;  /* 0x800000ff0f117221 */ /* 0x000fe20000010100 */
[C---:B------:R-:W-:Y:S01]  /*0b00*/  IMAD R0, R14.reuse, -0x800000, R13 ;  /* 0xff8000000e007824 */ /* 0x040fe200078e020d */
[----:B------:R-:W-:-:S05]  /*0b10*/  IADD3 R14, PT, PT, R14, 0x7f, -R12 ;  /* 0x0000007f0e0e7810 */ /* 0x000fca0007ffe80c */
[----:B------:R-:W-:Y:S02]  /*0b20*/  IMAD.IADD R11, R14, 0x1, R11 ;  /* 0x000000010e0b7824 */ /* 0x000fe400078e020b */
[----:B0-----:R-:W-:-:S04]  /*0b30*/  FFMA R19, R16, R17, 1 ;  /* 0x3f80000010137423 */ /* 0x001fc80000000011 */
[----:B------:R-:W-:-:S04]  /*0b40*/  FFMA R18, R16, R19, R16 ;  /* 0x0000001310127223 */ /* 0x000fc80000000010 */
[----:B------:R-:W-:-:S04]  /*0b50*/  FFMA R13, R0, R18, RZ ;  /* 0x00000012000d7223 */ /* 0x000fc800000000ff */
[----:B------:R-:W-:-:S04]  /*0b60*/  FFMA R16, R17, R13, R0 ;  /* 0x0000000d11107223 */ /* 0x000fc80000000000 */
[----:B------:R-:W-:-:S04]  /*0b70*/  FFMA R19, R18, R16, R13 ;  /* 0x0000001012137223 */ /* 0x000fc8000000000d */
[----:B------:R-:W-:-:S04]  /*0b80*/  FFMA R16, R17, R19, R0 ;  /* 0x0000001311107223 */ /* 0x000fc80000000000 */
[----:B------:R-:W-:-:S05]  /*0b90*/  FFMA R0, R18, R16, R19 ;  /* 0x0000001012007223 */ /* 0x000fca0000000013 */
[----:B------:R-:W-:-:S04]  /*0ba0*/  SHF.R.U32.HI R12, RZ, 0x17, R0 ;  /* 0x00000017ff0c7819 */ /* 0x000fc80000011600 */
[----:B------:R-:W-:-:S04]  /*0bb0*/  LOP3.LUT R12, R12, 0xff, RZ, 0xc0, !PT ;  /* 0x000000ff0c0c7812 */ /* 0x000fc800078ec0ff */
[----:B------:R-:W-:-:S05]  /*0bc0*/  IADD3 R15, PT, PT, R12, R11, RZ ;  /* 0x0000000b0c0f7210 */ /* 0x000fca0007ffe0ff */
[----:B------:R-:W-:-:S05]  /*0bd0*/  VIADD R12, R15, 0xffffffff ;  /* 0xffffffff0f0c7836 */ /* 0x000fca0000000000 */
[----:B------:R-:W-:-:S13]  /*0be0*/  ISETP.GE.U32.AND P0, PT, R12, 0xfe, PT ;  /* 0x000000fe0c00780c */ /* 0x000fda0003f06070 */
[----:B------:R-:W-:Y:S05]  /*0bf0*/  @!P0 BRA `(.L_x_36) ;  /* 0x0000000000808947 */ /* 0x000fea0003800000 */
[----:B------:R-:W-:-:S13]  /*0c00*/  ISETP.GT.AND P0, PT, R15, 0xfe, PT ;  /* 0x000000fe0f00780c */ /* 0x000fda0003f04270 */
[----:B------:R-:W-:Y:S05]  /*0c10*/  @P0 BRA `(.L_x_37) ;  /* 0x00000000006c0947 */ /* 0x000fea0003800000 */
[----:B------:R-:W-:-:S13]  /*0c20*/  ISETP.GE.AND P0, PT, R15, 0x1, PT ;  /* 0x000000010f00780c */ /* 0x000fda0003f06270 */
[----:B------:R-:W-:Y:S05]  /*0c30*/  @P0 BRA `(.L_x_38) ;  /* 0x0000000000740947 */ /* 0x000fea0003800000 */
[----:B------:R-:W-:Y:S02]  /*0c40*/  ISETP.GE.AND P0, PT, R15, -0x18, PT ;  /* 0xffffffe80f00780c */ /* 0x000fe40003f06270 */
[----:B------:R-:W-:-:S11]  /*0c50*/  LOP3.LUT R0, R0, 0x80000000, RZ, 0xc0, !PT ;  /* 0x8000000000007812 */ /* 0x000fd600078ec0ff */
[----:B------:R-:W-:Y:S05]  /*0c60*/  @!P0 BRA `(.L_x_38) ;  /* 0x0000000000688947 */ /* 0x000fea0003800000 */
[CCC-:B------:R-:W-:Y:S01]  /*0c70*/  FFMA.RZ R11, R18.reuse, R16.reuse, R19.reuse ;  /* 0x00000010120b7223 */ /* 0x1c0fe2000000c013 */
[C---:B------:R-:W-:Y:S02]  /*0c80*/  VIADD R14, R15.reuse, 0x20 ;  /* 0x000000200f0e7836 */ /* 0x040fe40000000000 */
[CCC-:B------:R-:W-:Y:S01]  /*0c90*/  FFMA.RM R12, R18.reuse, R16.reuse, R19.reuse ;  /* 0x00000010120c7223 */ /* 0x1c0fe20000004013 */
[----:B------:R-:W-:Y:S02]  /*0ca0*/  ISETP.NE.AND P2, PT, R15, RZ, PT ;  /* 0x000000ff0f00720c */ /* 0x000fe40003f45270 */
[----:B------:R-:W-:Y:S01]  /*0cb0*/  LOP3.LUT R13, R11, 0x7fffff, RZ, 0xc0, !PT ;  /* 0x007fffff0b0d7812 */ /* 0x000fe200078ec0ff */
[----:B------:R-:W-:Y:S01]  /*0cc0*/  FFMA.RP R11, R18, R16, R19 ;  /* 0x00000010120b7223 */ /* 0x000fe20000008013 */
[----:B------:R-:W-:Y:S01]  /*0cd0*/  ISETP.NE.AND P1, PT, R15, RZ, PT ;  /* 0x000000ff0f00720c */ /* 0x000fe20003f25270 */
[----:B------:R-:W-:Y:S01]  /*0ce0*/  IMAD.MOV R15, RZ, RZ, -R15 ;  /* 0x000000ffff0f7224 */ /* 0x000fe200078e0a0f */
[----:B------:R-:W-:-:S02]  /*0cf0*/  LOP3.LUT R13, R13, 0x800000, RZ, 0xfc, !PT ;  /* 0x008000000d0d7812 */ /* 0x000fc400078efcff */
[----:B------:R-:W-:Y:S02]  /*0d00*/  FSETP.NEU.FTZ.AND P0, PT, R11, R12, PT ;  /* 0x0000000c0b00720b */ /* 0x000fe40003f1d000 */
[----:B------:R-:W-:Y:S02]  /*0d10*/  SHF.L.U32 R14, R13, R14, RZ ;  /* 0x0000000e0d0e7219 */ /* 0x000fe400000006ff */
[----:B------:R-:W-:Y:S02]  /*0d20*/  SEL R12, R15, RZ, P2 ;  /* 0x000000ff0f0c7207 */ /* 0x000fe40001000000 */
[----:B------:R-:W-:Y:S02]  /*0d30*/  ISETP.NE.AND P1, PT, R14, RZ, P1 ;  /* 0x000000ff0e00720c */ /* 0x000fe40000f25270 */
[----:B------:R-:W-:Y:S02]  /*0d40*/  SHF.R.U32.HI R12, RZ, R12, R13 ;  /* 0x0000000cff0c7219 */ /* 0x000fe4000001160d */
[----:B------:R-:W-:-:S02]  /*0d50*/  PLOP3.LUT P0, PT, P0, P1, PT, 0xf8, 0x8f ;  /* 0x00000000008f781c */ /* 0x000fc40000703f70 */
[----:B------:R-:W-:Y:S02]  /*0d60*/  SHF.R.U32.HI R14, RZ, 0x1, R12 ;  /* 0x00000001ff0e7819 */ /* 0x000fe4000001160c */
[----:B------:R-:W-:-:S04]  /*0d70*/  SEL R11, RZ, 0x1, !P0 ;  /* 0x00000001ff0b7807 */ /* 0x000fc80004000000 */
[----:B------:R-:W-:-:S04]  /*0d80*/  LOP3.LUT R11, R11, 0x1, R14, 0xf8, !PT ;  /* 0x000000010b0b7812 */ /* 0x000fc800078ef80e */
[----:B------:R-:W-:-:S04]  /*0d90*/  LOP3.LUT R11, R11, R12, RZ, 0xc0, !PT ;  /* 0x0000000c0b0b7212 */ /* 0x000fc800078ec0ff */
[----:B------:R-:W-:-:S04]  /*0da0*/  IADD3 R11, PT, PT, R14, R11, RZ ;  /* 0x0000000b0e0b7210 */ /* 0x000fc80007ffe0ff */
[----:B------:R-:W-:Y:S01]  /*0db0*/  LOP3.LUT R0, R11, R0, RZ, 0xfc, !PT ;  /* 0x000000000b007212 */ /* 0x000fe200078efcff */
[----:B------:R-:W-:Y:S06]  /*0dc0*/  BRA `(.L_x_38) ;  /* 0x0000000000107947 */ /* 0x000fec0003800000 */
.L_x_37:
[----:B------:R-:W-:-:S04]  /*0dd0*/  LOP3.LUT R0, R0, 0x80000000, RZ, 0xc0, !PT ;  /* 0x8000000000007812 */ /* 0x000fc800078ec0ff */
[----:B------:R-:W-:Y:S01]  /*0de0*/  LOP3.LUT R0, R0, 0x7f800000, RZ, 0xfc, !PT ;  /* 0x7f80000000007812 */ /* 0x000fe200078efcff */
[----:B------:R-:W-:Y:S06]  /*0df0*/  BRA `(.L_x_38) ;  /* 0x0000000000047947 */ /* 0x000fec0003800000 */
.L_x_36:
[----:B------:R-:W-:-:S07]  /*0e00*/  IMAD R0, R11, 0x800000, R0 ;  /* 0x008000000b007824 */ /* 0x000fce00078e0200 */
.L_x_38:
[----:B------:R-:W-:Y:S05]  /*0e10*/  BSYNC.RECONVERGENT B2 ;  /* 0x0000000000027941 */ /* 0x000fea0003800200 */
.L_x_35:
[----:B------:R-:W-:Y:S05]  /*0e20*/  BRA `(.L_x_39) ;  /* 0x0000000000207947 */ /* 0x000fea0003800000 */
.L_x_34:
[----:B------:R-:W-:-:S04]  /*0e30*/  LOP3.LUT R0, R14, 0x80000000, R13, 0x48, !PT ;  /* 0x800000000e007812 */ /* 0x000fc800078e480d */
[----:B------:R-:W-:Y:S01]  /*0e40*/  LOP3.LUT R0, R0, 0x7f800000, RZ, 0xfc, !PT ;  /* 0x7f80000000007812 */ /* 0x000fe200078efcff */
[----:B------:R-:W-:Y:S06]  /*0e50*/  BRA `(.L_x_39) ;  /* 0x0000000000147947 */ /* 0x000fec0003800000 */
.L_x_33:
[----:B------:R-:W-:Y:S01]  /*0e60*/  LOP3.LUT R0, R14, 0x80000000, R13, 0x48, !PT ;  /* 0x800000000e007812 */ /* 0x000fe200078e480d */
[----:B------:R-:W-:Y:S06]  /*0e70*/  BRA `(.L_x_39) ;  /* 0x00000000000c7947 */ /* 0x000fec0003800000 */
.L_x_32:
[----:B------:R-:W0:Y:S01]  /*0e80*/  MUFU.RSQ R0, -QNAN ;  /* 0xffc0000000007908 */ /* 0x000e220000001400 */
[----:B------:R-:W-:Y:S05]  /*0e90*/  BRA `(.L_x_39) ;  /* 0x0000000000047947 */ /* 0x000fea0003800000 */
.L_x_31:
[----:B------:R-:W-:-:S07]  /*0ea0*/  FADD.FTZ R0, R0, R3 ;  /* 0x0000000300007221 */ /* 0x000fce0000010000 */
.L_x_39:
[----:B------:R-:W-:Y:S05]  /*0eb0*/  BSYNC.RECONVERGENT B1 ;  /* 0x0000000000017941 */ /* 0x000fea0003800200 */
.L_x_29:
[----:B------:R-:W-:-:S04]  /*0ec0*/  IMAD.MOV.U32 R11, RZ, RZ, 0x0 ;  /* 0x00000000ff0b7424 */ /* 0x000fc800078e00ff */
[----:B0-----:R-:W-:Y:S05]  /*0ed0*/  RET.REL.NODEC R10 `(_Z14softmax_kernelPfii) ;  /* 0xfffffff00a487950 */ /* 0x001fea0003c3ffff */
.L_x_40:
        /* <DEDUP_REMOVED lines=10> */
.L_x_54:


//--------------------- .text._Z15bias_add_kernelPfS_ii --------------------------
	.section	.text._Z15bias_add_kernelPfS_ii,"ax",@progbits
	.align	128
        .global         _Z15bias_add_kernelPfS_ii
        .type           _Z15bias_add_kernelPfS_ii,@function
        .size           _Z15bias_add_kernelPfS_ii,(.L_x_62 - _Z15bias_add_kernelPfS_ii)
        .other          _Z15bias_add_kernelPfS_ii,@"STO_CUDA_ENTRY STV_DEFAULT"
_Z15bias_add_kernelPfS_ii:
.text._Z15bias_add_kernelPfS_ii:
[----:B------:R-:W-:Y:S08]  /*0000*/  LDC R1, c[0x0][0x37c] ;  /* 0x0000df00ff017b82 */ /* 0x000ff00000000800 */
[----:B------:R-:W0:Y:S01]  /*0010*/  LDC R8, c[0x0][0x394] ;  /* 0x0000e500ff087b82 */ /* 0x000e220000000800 */
[----:B------:R-:W1:Y:S07]  /*0020*/  S2R R4, SR_TID.X ;  /* 0x0000000000047919 */ /* 0x000e6e0000002100 */
[----:B------:R-:W1:Y:S08]  /*0030*/  S2UR UR4, SR_CTAID.X ;  /* 0x00000000000479c3 */ /* 0x000e700000002500 */
[----:B------:R-:W1:Y:S01]  /*0040*/  LDC R7, c[0x0][0x360] ;  /* 0x0000d800ff077b82 */ /* 0x000e620000000800 */
[----:B0-----:R-:W-:-:S04]  /*0050*/  IABS R9, R8 ;  /* 0x0000000800097213 */ /* 0x001fc80000000000 */
[----:B------:R-:W0:Y:S01]  /*0060*/  I2F.RP R0, R9 ;  /* 0x0000000900007306 */ /* 0x000e220000209400 */
[----:B-1----:R-:W-:Y:S01]  /*0070*/  IMAD R7, R7, UR4, R4 ;  /* 0x0000000407077c24 */ /* 0x002fe2000f8e0204 */
[----:B------:R-:W1:Y:S06]  /*0080*/  LDCU UR4, c[0x0][0x390] ;  /* 0x00007200ff0477ac */ /* 0x000e6c0008000800 */
[----:B0-----:R-:W0:Y:S02]  /*0090*/  MUFU.RCP R0, R0 ;  /* 0x0000000000007308 */ /* 0x001e240000001000 */
[----:B0-----:R-:W-:Y:S01]  /*00a0*/  VIADD R2, R0, 0xffffffe ;  /* 0x0ffffffe00027836 */ /* 0x001fe20000000000 */
[----:B------:R-:W-:-:S05]  /*00b0*/  IABS R0, R7 ;  /* 0x0000000700007213 */ /* 0x000fca0000000000 */
[----:B------:R0:W2:Y:S02]  /*00c0*/  F2I.FTZ.U32.TRUNC.NTZ R3, R2 ;  /* 0x0000000200037305 */ /* 0x0000a4000021f000 */
[----:B0-----:R-:W-:Y:S02]  /*00d0*/  IMAD.MOV.U32 R2, RZ, RZ, RZ ;  /* 0x000000ffff027224 */ /* 0x001fe400078e00ff */
[----:B--2---:R-:W-:-:S04]  /*00e0*/  IMAD.MOV R6, RZ, RZ, -R3 ;  /* 0x000000ffff067224 */ /* 0x004fc800078e0a03 */
[----:B------:R-:W-:Y:S01]  /*00f0*/  IMAD R5, R6, R9, RZ ;  /* 0x0000000906057224 */ /* 0x000fe200078e02ff */
[----:B------:R-:W-:-:S03]  /*0100*/  LOP3.LUT R6, RZ, R8, RZ, 0x33, !PT ;  /* 0x00000008ff067212 */ /* 0x000fc600078e33ff */
[----:B------:R-:W-:Y:S01]  /*0110*/  IMAD.HI.U32 R3, R3, R5, R2 ;  /* 0x0000000503037227 */ /* 0x000fe200078e0002 */
[----:B------:R-:W-:-:S04]  /*0120*/  LOP3.LUT R2, R7, R8, RZ, 0x3c, !PT ;  /* 0x0000000807027212 */ /* 0x000fc800078e3cff */
[----:B------:R-:W-:Y:S01]  /*0130*/  ISETP.GE.AND P0, PT, R2, RZ, PT ;  /* 0x000000ff0200720c */ /* 0x000fe20003f06270 */
[----:B------:R-:W-:-:S05]  /*0140*/  IMAD.HI.U32 R3, R3, R0, RZ ;  /* 0x0000000003037227 */ /* 0x000fca00078e00ff */
[----:B------:R-:W-:-:S05]  /*0150*/  IADD3 R4, PT, PT, -R3, RZ, RZ ;  /* 0x000000ff03047210 */ /* 0x000fca0007ffe1ff */
[----:B------:R-:W-:-:S05]  /*0160*/  IMAD R0, R9, R4, R0 ;  /* 0x0000000409007224 */ /* 0x000fca00078e0200 */
[----:B------:R-:W-:-:S13]  /*0170*/  ISETP.GT.U32.AND P2, PT, R9, R0, PT ;  /* 0x000000000900720c */ /* 0x000fda0003f44070 */
[----:B------:R-:W-:Y:S02]  /*0180*/  @!P2 IMAD.IADD R0, R0, 0x1, -R9 ;  /* 0x000000010000a824 */ /* 0x000fe400078e0a09 */
[----:B------:R-:W-:-:S03]  /*0190*/  @!P2 VIADD R3, R3, 0x1 ;  /* 0x000000010303a836 */ /* 0x000fc60000000000 */
[----:B------:R-:W-:-:S13]  /*01a0*/  ISETP.GE.U32.AND P1, PT, R0, R9, PT ;  /* 0x000000090000720c */ /* 0x000fda0003f26070 */
[----:B------:R-:W-:Y:S02]  /*01b0*/  @P1 IADD3 R3, PT, PT, R3, 0x1, RZ ;  /* 0x0000000103031810 */ /* 0x000fe40007ffe0ff */
[----:B------:R-:W-:-:S03]  /*01c0*/  ISETP.NE.AND P1, PT, R8, RZ, PT ;  /* 0x000000ff0800720c */ /* 0x000fc60003f25270 */
[----:B------:R-:W-:-:S05]  /*01d0*/  @!P0 IMAD.MOV R3, RZ, RZ, -R3 ;  /* 0x000000ffff038224 */ /* 0x000fca00078e0a03 */
[----:B------:R-:W-:-:S04]  /*01e0*/  SEL R3, R6, R3, !P1 ;  /* 0x0000000306037207 */ /* 0x000fc80004800000 */
[----:B-1----:R-:W-:-:S04]  /*01f0*/  ISETP.GE.AND P0, PT, R3, UR4, PT ;  /* 0x0000000403007c0c */ /* 0x002fc8000bf06270 */
[----:B------:R-:W-:-:S13]  /*0200*/  ISETP.LT.OR P0, PT, R8, RZ, P0 ;  /* 0x000000ff0800720c */ /* 0x000fda0000701670 */
[----:B------:R-:W-:Y:S05]  /*0210*/  @P0 EXIT ;  /* 0x000000000000094d */ /* 0x000fea0003800000 */
[----:B------:R-:W0:Y:S01]  /*0220*/  LDC.64 R2, c[0x0][0x388] ;  /* 0x0000e200ff027b82 */ /* 0x000e220000000a00 */
[----:B------:R-:W-:Y:S01]  /*0230*/  ISETP.GE.AND P2, PT, R7, RZ, PT ;  /* 0x000000ff0700720c */ /* 0x000fe20003f46270 */
[----:B------:R-:W1:Y:S01]  /*0240*/  LDCU.64 UR4, c[0x0][0x358] ;  /* 0x00006b00ff0477ac */ /* 0x000e620008000a00 */
[----:B------:R-:W-:Y:S01]  /*0250*/  ISETP.GT.U32.AND P0, PT, R9, R0, PT ;  /* 0x000000000900720c */ /* 0x000fe20003f04070 */
[----:B------:R-:W-:-:S04]  /*0260*/  IMAD.IADD R9, R0, 0x1, -R9 ;  /* 0x0000000100097824 */ /* 0x000fc800078e0a09 */
[----:B------:R-:W2:Y:S01]  /*0270*/  LDC.64 R4, c[0x0][0x380] ;  /* 0x0000e000ff047b82 */ /* 0x000ea20000000a00 */
[----:B------:R-:W-:-:S05]  /*0280*/  SEL R9, R9, R0, !P0 ;  /* 0x0000000009097207 */ /* 0x000fca0004000000 */
[----:B------:R-:W-:-:S04]  /*0290*/  @!P2 IADD3 R9, PT, PT, -R9, RZ, RZ ;  /* 0x000000ff0909a210 */ /* 0x000fc80007ffe1ff */
[----:B------:R-:W-:-:S05]  /*02a0*/  SEL R9, R6, R9, !P1 ;  /* 0x0000000906097207 */ /* 0x000fca0004800000 */
[----:B0-----:R-:W-:-:S06]  /*02b0*/  IMAD.WIDE R2, R9, 0x4, R2 ;  /* 0x0000000409027825 */ /* 0x001fcc00078e0202 */
[----:B-1----:R-:W3:Y:S01]  /*02c0*/  LDG.E R2, desc[UR4][R2.64] ;  /* 0x0000000402027981 */ /* 0x002ee2000c1e1900 */
[----:B--2---:R-:W-:-:S05]  /*02d0*/  IMAD.WIDE R4, R7, 0x4, R4 ;  /* 0x0000000407047825 */ /* 0x004fca00078e0204 */
[----:B------:R-:W3:Y:S02]  /*02e0*/  LDG.E R7, desc[UR4][R4.64] ;  /* 0x0000000404077981 */ /* 0x000ee4000c1e1900 */
[----:B---3--:R-:W-:-:S05]  /*02f0*/  FADD R7, R2, R7 ;  /* 0x0000000702077221 */ /* 0x008fca0000000000 */
[----:B------:R-:W-:Y:S01]  /*0300*/  STG.E desc[UR4][R4.64], R7 ;  /* 0x0000000704007986 */ /* 0x000fe2000c101904 */
[----:B------:R-:W-:Y:S05]  /*0310*/  EXIT ;  /* 0x000000000000794d */ /* 0x000fea0003800000 */
.L_x_41:
        /* <DEDUP_REMOVED lines=14> */
.L_x_62:


//--------------------- .text._Z11relu_kernelPfi  --------------------------
	.section	.text._Z11relu_kernelPfi,"ax",@progbits
	.align	128
        .global         _Z11relu_kernelPfi
        .type           _Z11relu_kernelPfi,@function
        .size           _Z11relu_kernelPfi,(.L_x_63 - _Z11relu_kernelPfi)
        .other          _Z11relu_kernelPfi,@"STO_CUDA_ENTRY STV_DEFAULT"
_Z11relu_kernelPfi:
.text._Z11relu_kernelPfi:
        /* <DEDUP_REMOVED lines=11> */
[----:B-1----:R-:W2:Y:S02]  /*00b0*/  LDG.E R0, desc[UR4][R2.64] ;  /* 0x0000000402007981 */ /* 0x002ea4000c1e1900 */
[----:B--2---:R-:W-:-:S05]  /*00c0*/  FMNMX R5, RZ, R0, !PT ;  /* 0x00000000ff057209 */ /* 0x004fca0007800000 */
[----:B------:R-:W-:Y:S01]  /*00d0*/  STG.E desc[UR4][R2.64], R5 ;  /* 0x0000000502007986 */ /* 0x000fe2000c101904 */
[----:B------:R-:W-:Y:S05]  /*00e0*/  EXIT ;  /* 0x000000000000794d */ /* 0x000fea0003800000 */
.L_x_42:
        /* <DEDUP_REMOVED lines=9> */
.L_x_63:


//--------------------- .text._Z18matmul_at_b_kernelPfS_S_iii --------------------------
	.section	.text._Z18matmul_at_b_kernelPfS_S_iii,"ax",@progbits
	.align	128
        .global         _Z18matmul_at_b_kernelPfS_S_iii
        .type           _Z18matmul_at_b_kernelPfS_S_iii,@function
        .size           _Z18matmul_at_b_kernelPfS_S_iii,(.L_x_64 - _Z18matmul_at_b_kernelPfS_S_iii)
        .other          _Z18matmul_at_b_kernelPfS_S_iii,@"STO_CUDA_ENTRY STV_DEFAULT"
_Z18matmul_at_b_kernelPfS_S_iii:
.text._Z18matmul_at_b_kernelPfS_S_iii:
[----:B------:R-:W-:Y:S01]  /*0000*/  LDC R1, c[0x0][0x37c] ;  /* 0x0000df00ff017b82 */ /* 0x000fe20000000800 */
[----:B------:R-:W0:Y:S01]  /*0010*/  S2R R17, SR_CTAID.Y ;  /* 0x0000000000117919 */ /* 0x000e220000002600 */
[----:B------:R-:W1:Y:S01]  /*0020*/  LDCU UR7, c[0x0][0x398] ;  /* 0x00007300ff0777ac */ /* 0x000e620008000800 */
[----:B------:R-:W-:Y:S01]  /*0030*/  HFMA2 R15, -RZ, RZ, 0, 0 ;  /* 0x00000000ff0f7431 */ /* 0x000fe200000001ff */
[----:B------:R-:W0:Y:S01]  /*0040*/  S2R R0, SR_TID.Y ;  /* 0x0000000000007919 */ /* 0x000e220000002200 */
[----:B------:R-:W2:Y:S01]  /*0050*/  LDCU.64 UR8, c[0x0][0x358] ;  /* 0x00006b00ff0877ac */ /* 0x000ea20008000a00 */
[----:B------:R-:W3:Y:S01]  /*0060*/  S2R R16, SR_CTAID.X ;  /* 0x0000000000107919 */ /* 0x000ee20000002500 */
[----:B------:R-:W3:Y:S01]  /*0070*/  S2R R14, SR_TID.X ;  /* 0x00000000000e7919 */ /* 0x000ee20000002100 */
[----:B-1----:R-:W-:Y:S01]  /*0080*/  UISETP.GE.AND UP0, UPT, UR7, 0x1, UPT ;  /* 0x000000010700788c */ /* 0x002fe2000bf06270 */
[----:B0-----:R-:W-:Y:S02]  /*0090*/  LEA R3, R17, R0, 0x4 ;  /* 0x0000000011037211 */ /* 0x001fe400078e20ff */
[----:B---3--:R-:W-:-:S06]  /*00a0*/  LEA R4, R16, R14, 0x4 ;  /* 0x0000000e10047211 */ /* 0x008fcc00078e20ff */
[----:B--2---:R-:W-:Y:S05]  /*00b0*/  BRA.U !UP0, `(.L_x_43) ;  /* 0x0000000d08c47547 */ /* 0x004fea000b800000 */
[----:B------:R-:W0:Y:S01]  /*00c0*/  S2UR UR6, SR_CgaCtaId ;  /* 0x00000000000679c3 */ /* 0x000e220000008800 */
[----:B------:R-:W-:Y:S01]  /*00d0*/  UMOV UR4, 0x400 ;  /* 0x0000040000047882 */ /* 0x000fe20000000000 */
[----:B------:R-:W-:Y:S01]  /*00e0*/  UISETP.GE.U32.AND UP0, UPT, UR7, 0x11, UPT ;  /* 0x000000110700788c */ /* 0x000fe2000bf06070 */
[----:B------:R-:W-:Y:S01]  /*00f0*/  MOV R15, RZ ;  /* 0x000000ff000f7202 */ /* 0x000fe20000000f00 */
[----:B------:R-:W-:Y:S02]  /*0100*/  UIADD3 UR5, UPT, UPT, UR4, 0x400, URZ ;  /* 0x0000040004057890 */ /* 0x000fe4000fffe0ff */
[----:B0-----:R-:W-:Y:S02]  /*0110*/  ULEA UR4, UR6, UR4, 0x18 ;  /* 0x0000000406047291 */ /* 0x001fe4000f8ec0ff */
[----:B------:R-:W-:Y:S02]  /*0120*/  ULEA UR5, UR6, UR5, 0x18 ;  /* 0x0000000506057291 */ /* 0x000fe4000f8ec0ff */
[----:B------:R-:W-:-:S02]  /*0130*/  UIADD3 UR6, UPT, UPT, UR7, 0xf, URZ ;  /* 0x0000000f07067890 */ /* 0x000fc4000fffe0ff */
[----:B------:R-:W-:Y:S01]  /*0140*/  LEA R7, R0, UR4, 0x6 ;  /* 0x0000000400077c11 */ /* 0x000fe2000f8e30ff */
[----:B------:R-:W-:Y:S01]  /*0150*/  UMOV UR4, URZ ;  /* 0x000000ff00047c82 */ /* 0x000fe20008000000 */
[C---:B------:R-:W-:Y:S02]  /*0160*/  LEA R5, R14.reuse, UR5, 0x2 ;  /* 0x000000050e057c11 */ /* 0x040fe4000f8e10ff */
[----:B------:R-:W-:Y:S01]  /*0170*/  LEA R6, R14, R7, 0x2 ;  /* 0x000000070e067211 */ /* 0x000fe200078e10ff */
[C---:B------:R-:W-:Y:S01]  /*0180*/  IMAD R7, R0.reuse, -0x3c, R7 ;  /* 0xffffffc400077824 */ /* 0x040fe200078e0207 */
[----:B------:R-:W-:Y:S01]  /*0190*/  LEA R8, R0, R5, 0x6 ;  /* 0x0000000500087211 */ /* 0x000fe200078e30ff */
[----:B------:R-:W-:Y:S06]  /*01a0*/  BRA.U !UP0, `(.L_x_44) ;  /* 0x00000009086c7547 */ /* 0x000fec000b800000 */
[----:B------:R-:W0:Y:S01]  /*01b0*/  LDCU UR5, c[0x0][0x39c] ;  /* 0x00007380ff0577ac */ /* 0x000e220008000800 */
[----:B------:R-:W1:Y:S01]  /*01c0*/  LDC R9, c[0x0][0x3a0] ;  /* 0x0000e800ff097b82 */ /* 0x000e620000000800 */
[----:B------:R-:W-:Y:S01]  /*01d0*/  IADD3 R11, PT, PT, R0, 0x10, RZ ;  /* 0x00000010000b7810 */ /* 0x000fe20007ffe0ff */
[----:B------:R-:W2:Y:S01]  /*01e0*/  LDCU UR10, c[0x0][0x3a0] ;  /* 0x00007400ff0a77ac */ /* 0x000ea20008000800 */
[----:B------:R-:W-:Y:S01]  /*01f0*/  MOV R15, RZ ;  /* 0x000000ff000f7202 */ /* 0x000fe20000000f00 */
[----:B------:R-:W-:-:S04]  /*0200*/  USHF.R.U32.HI UR4, URZ, 0x4, UR6 ;  /* 0x00000004ff047899 */ /* 0x000fc80008011606 */
[----:B------:R-:W3:Y:S01]  /*0210*/  LDC R10, c[0x0][0x39c] ;  /* 0x0000e700ff0a7b82 */ /* 0x000ee20000000800 */
[----:B------:R-:W4:Y:S01]  /*0220*/  LDCU UR7, c[0x0][0x398] ;  /* 0x00007300ff0777ac */ /* 0x000f220008000800 */
[----:B------:R-:W-:Y:S01]  /*0230*/  ULOP3.LUT UR4, UR4, 0x7fffffe, URZ, 0xc0, !UPT ;  /* 0x07fffffe04047892 */ /* 0x000fe2000f8ec0ff */
[--C-:B0-----:R-:W-:Y:S01]  /*0240*/  IMAD R13, R11, UR5, R0.reuse ;  /* 0x000000050b0d7c24 */ /* 0x101fe2000f8e0200 */
[----:B------:R-:W-:Y:S01]  /*0250*/  ISETP.GE.AND P1, PT, R3, UR5, PT ;  /* 0x0000000503007c0c */ /* 0x000fe2000bf26270 */
[C---:B------:R-:W-:Y:S01]  /*0260*/  IMAD R2, R0.reuse, UR5, R0 ;  /* 0x0000000500027c24 */ /* 0x040fe2000f8e0200 */
[----:B------:R-:W-:Y:S01]  /*0270*/  UIADD3 UR4, UPT, UPT, -UR4, URZ, URZ ;  /* 0x000000ff04047290 */ /* 0x000fe2000fffe1ff */
[--C-:B--2---:R-:W-:Y:S01]  /*0280*/  IMAD R11, R11, UR10, R14.reuse ;  /* 0x0000000a0b0b7c24 */ /* 0x104fe2000f8e020e */
[----:B------:R-:W-:Y:S01]  /*0290*/  LEA R13, R17, R13, 0x4 ;  /* 0x0000000d110d7211 */ /* 0x000fe200078e20ff */
[----:B------:R-:W-:-:S03]  /*02a0*/  IMAD R14, R0, UR10, R14 ;  /* 0x0000000a000e7c24 */ /* 0x000fc6000f8e020e */
[C---:B------:R-:W-:Y:S02]  /*02b0*/  LEA R12, R16.reuse, R11, 0x4 ;  /* 0x0000000b100c7211 */ /* 0x040fe400078e20ff */
[----:B------:R-:W-:Y:S02]  /*02c0*/  LEA R11, R17, R2, 0x4 ;  /* 0x00000002110b7211 */ /* 0x000fe400078e20ff */
[----:B------:R-:W-:Y:S02]  /*02d0*/  LEA R14, R16, R14, 0x4 ;  /* 0x0000000e100e7211 */ /* 0x000fe400078e20ff */
[----:B----4-:R-:W-:-:S07]  /*02e0*/  MOV R2, R0 ;  /* 0x0000000000027202 */ /* 0x010fce0000000f00 */
.L_x_45:
[C---:B------:R-:W-:Y:S01]  /*02f0*/  ISETP.GE.AND P0, PT, R2.reuse, UR7, PT ;  /* 0x0000000702007c0c */ /* 0x040fe2000bf06270 */
[----:B------:R-:W-:Y:S01]  /*0300*/  HFMA2 R23, -RZ, RZ, 0, 0 ;  /* 0x00000000ff177431 */ /* 0x000fe200000001ff */
[----:B------:R-:W-:Y:S02]  /*0310*/  ISETP.GE.OR P2, PT, R2, UR7, P1 ;  /* 0x0000000702007c0c */ /* 0x000fe40008f46670 */
[----:B-1----:R-:W-:Y:S02]  /*0320*/  ISETP.GE.OR P0, PT, R4, R9, P0 ;  /* 0x000000090400720c */ /* 0x002fe40000706670 */
[----:B------:R-:W-:-:S09]  /*0330*/  MOV R25, RZ ;  /* 0x000000ff00197202 */ /* 0x000fd20000000f00 */
[----:B------:R-:W0:Y:S08]  /*0340*/  @!P2 LDC.64 R18, c[0x0][0x380] ;  /* 0x0000e000ff12ab82 */ /* 0x000e300000000a00 */
[----:B------:R-:W1:Y:S01]  /*0350*/  @!P0 LDC.64 R16, c[0x0][0x388] ;  /* 0x0000e200ff108b82 */ /* 0x000e620000000a00 */
[----:B0-----:R-:W-:-:S05]  /*0360*/  @!P2 IMAD.WIDE R18, R11, 0x4, R18 ;  /* 0x000000040b12a825 */ /* 0x001fca00078e0212 */
[----:B------:R-:W2:Y:S01]  /*0370*/  @!P2 LDG.E R23, desc[UR8][R18.64] ;  /* 0x000000081217a981 */ /* 0x000ea2000c1e1900 */
[----:B-1----:R-:W-:-:S05]  /*0380*/  @!P0 IMAD.WIDE R16, R14, 0x4, R16 ;  /* 0x000000040e108825 */ /* 0x002fca00078e0210 */
[----:B------:R-:W4:Y:S04]  /*0390*/  @!P0 LDG.E R25, desc[UR8][R16.64] ;  /* 0x0000000810198981 */ /* 0x000f28000c1e1900 */
[----:B--2---:R-:W-:Y:S04]  /*03a0*/  STS [R6], R23 ;  /* 0x0000001706007388 */ /* 0x004fe80000000800 */
[----:B----4-:R-:W-:Y:S01]  /*03b0*/  STS [R8], R25 ;  /* 0x0000001908007388 */ /* 0x010fe20000000800 */
[----:B------:R-:W-:Y:S06]  /*03c0*/  BAR.SYNC.DEFER_BLOCKING 0x0 ;  /* 0x0000000000007b1d */ /* 0x000fec0000010000 */
[----:B------:R-:W-:Y:S04]  /*03d0*/  LDS R26, [R7] ;  /* 0x00000000071a7984 */ /* 0x000fe80000000800 */
[----:B------:R-:W0:Y:S04]  /*03e0*/  LDS R27, [R5] ;  /* 0x00000000051b7984 */ /* 0x000e280000000800 */
[----:B------:R-:W-:Y:S04]  /*03f0*/  LDS R29, [R7+0x40] ;  /* 0x00004000071d7984 */ /* 0x000fe80000000800 */
[----:B------:R-:W1:Y:S04]  /*0400*/  LDS R28, [R5+0x40] ;  /* 0x00004000051c7984 */ /* 0x000e680000000800 */
[----:B------:R-:W-:Y:S04]  /*0410*/  LDS R20, [R7+0x80] ;  /* 0x0000800007147984 */ /* 0x000fe80000000800 */
[----:B------:R-:W2:Y:S04]  /*0420*/  LDS R21, [R5+0x80] ;  /* 0x0000800005157984 */ /* 0x000ea80000000800 */
[----:B------:R-:W-:Y:S04]  /*0430*/  LDS R22, [R7+0xc0] ;  /* 0x0000c00007167984 */ /* 0x000fe80000000800 */
[----:B------:R-:W4:Y:S04]  /*0440*/  LDS R19, [R5+0xc0] ;  /* 0x0000c00005137984 */ /* 0x000f280000000800 */
[----:B------:R-:W-:Y:S04]  /*0450*/  LDS R23, [R7+0x100] ;  /* 0x0001000007177984 */ /* 0x000fe80000000800 */
[----:B------:R-:W5:Y:S04]  /*0460*/  LDS R24, [R5+0x100] ;  /* 0x0001000005187984 */ /* 0x000f680000000800 */
[----:B------:R-:W-:Y:S01]  /*0470*/  LDS R16, [R5+0x140] ;  /* 0x0001400005107984 */ /* 0x000fe20000000800 */
[----:B0-----:R-:W-:-:S03]  /*0480*/  FFMA R26, R26, R27, R15 ;  /* 0x0000001b1a1a7223 */ /* 0x001fc6000000000f */
[----:B------:R-:W-:Y:S04]  /*0490*/  LDS R17, [R7+0x180] ;  /* 0x0001800007117984 */ /* 0x000fe80000000800 */
[----:B------:R-:W0:Y:S04]  /*04a0*/  LDS R15, [R7+0x140] ;  /* 0x00014000070f7984 */ /* 0x000e280000000800 */
[----:B------:R-:W3:Y:S01]  /*04b0*/  LDS R18, [R5+0x180] ;  /* 0x0001800005127984 */ /* 0x000ee20000000800 */
[----:B-1----:R-:W-:-:S03]  /*04c0*/  FFMA R29, R29, R28, R26 ;  /* 0x0000001c1d1d7223 */ /* 0x002fc6000000001a */
[----:B------:R-:W-:Y:S01]  /*04d0*/  LDS R25, [R5+0x2c0] ;  /* 0x0002c00005197984 */ /* 0x000fe20000000800 */
[----:B--2---:R-:W-:-:S03]  /*04e0*/  FFMA R29, R20, R21, R29 ;  /* 0x00000015141d7223 */ /* 0x004fc6000000001d */
[----:B------:R-:W-:Y:S04]  /*04f0*/  LDS R20, [R7+0x1c0] ;  /* 0x0001c00007147984 */ /* 0x000fe80000000800 */
[----:B------:R-:W1:Y:S01]  /*0500*/  LDS R21, [R5+0x1c0] ;  /* 0x0001c00005157984 */ /* 0x000e620000000800 */
[----:B----4-:R-:W-:-:S03]  /*0510*/  FFMA R26, R22, R19, R29 ;  /* 0x00000013161a7223 */ /* 0x010fc6000000001d */
[----:B------:R-:W-:Y:S04]  /*0520*/  LDS R22, [R7+0x200] ;  /* 0x0002000007167984 */ /* 0x000fe80000000800 */
[----:B------:R-:W2:Y:S01]  /*0530*/  LDS R19, [R5+0x200] ;  /* 0x0002000005137984 */ /* 0x000ea20000000800 */
[----:B-----5:R-:W-:-:S03]  /*0540*/  FFMA R26, R23, R24, R26 ;  /* 0x00000018171a7223 */ /* 0x020fc6000000001a */
[----:B------:R-:W-:Y:S04]  /*0550*/  LDS R23, [R7+0x240] ;  /* 0x0002400007177984 */ /* 0x000fe80000000800 */
[----:B------:R-:W4:Y:S01]  /*0560*/  LDS R24, [R5+0x240] ;  /* 0x0002400005187984 */ /* 0x000f220000000800 */
[----:B0-----:R-:W-:-:S03]  /*0570*/  FFMA R16, R15, R16, R26 ;  /* 0x000000100f107223 */ /* 0x001fc6000000001a */
[----:B------:R-:W-:Y:S04]  /*0580*/  LDS R15, [R7+0x280] ;  /* 0x00028000070f7984 */ /* 0x000fe80000000800 */
[----:B------:R-:W0:Y:S01]  /*0590*/  LDS R26, [R5+0x280] ;  /* 0x00028000051a7984 */ /* 0x000e220000000800 */
[----:B---3--:R-:W-:-:S03]  /*05a0*/  FFMA R17, R17, R18, R16 ;  /* 0x0000001211117223 */ /* 0x008fc60000000010 */
[----:B------:R-:W3:Y:S01]  /*05b0*/  LDS R18, [R7+0x2c0] ;  /* 0x0002c00007127984 */ /* 0x000ee20000000800 */
[----:B------:R-:W-:-:S04]  /*05c0*/  IADD3 R27, PT, PT, R2, 0x10, RZ ;  /* 0x00000010021b7810 */ /* 0x000fc80007ffe0ff */
[C---:B------:R-:W-:Y:S01]  /*05d0*/  ISETP.GE.AND P0, PT, R27.reuse, UR7, PT ;  /* 0x000000071b007c0c */ /* 0x040fe2000bf06270 */
[----:B-1----:R-:W-:Y:S01]  /*05e0*/  FFMA R21, R20, R21, R17 ;  /* 0x0000001514157223 */ /* 0x002fe20000000011 */
[----:B------:R-:W-:Y:S01]  /*05f0*/  ISETP.GE.OR P2, PT, R27, UR7, P1 ;  /* 0x000000071b007c0c */ /* 0x000fe20008f46670 */
[----:B------:R-:W-:Y:S01]  /*0600*/  LDS R20, [R7+0x300] ;  /* 0x0003000007147984 */ /* 0x000fe20000000800 */
[----:B------:R-:W-:-:S03]  /*0610*/  ISETP.GE.OR P0, PT, R4, R9, P0 ;  /* 0x000000090400720c */ /* 0x000fc60000706670 */
[----:B------:R-:W-:Y:S01]  /*0620*/  LDS R27, [R5+0x3c0] ;  /* 0x0003c000051b7984 */ /* 0x000fe20000000800 */
[----:B--2---:R-:W-:-:S03]  /*0630*/  FFMA R22, R22, R19, R21 ;  /* 0x0000001316167223 */ /* 0x004fc60000000015 */
[----:B------:R-:W1:Y:S04]  /*0640*/  LDS R21, [R5+0x300] ;  /* 0x0003000005157984 */ /* 0x000e680000000800 */
[----:B------:R-:W2:Y:S01]  /*0650*/  @!P2 LDC.64 R16, c[0x0][0x380] ;  /* 0x0000e000ff10ab82 */ /* 0x000ea20000000a00 */
[----:B----4-:R-:W-:Y:S02]  /*0660*/  FFMA R22, R23, R24, R22 ;  /* 0x0000001817167223 */ /* 0x010fe40000000016 */
[----:B------:R-:W-:Y:S04]  /*0670*/  LDS R23, [R5+0x340] ;  /* 0x0003400005177984 */ /* 0x000fe80000000800 */
[----:B------:R-:W-:Y:S01]  /*0680*/  LDS R24, [R7+0x380] ;  /* 0x0003800007187984 */ /* 0x000fe20000000800 */
[----:B0-----:R-:W-:-:S03]  /*0690*/  FFMA R15, R15, R26, R22 ;  /* 0x0000001a0f0f7223 */ /* 0x001fc60000000016 */
[----:B------:R-:W0:Y:S01]  /*06a0*/  LDS R22, [R7+0x340] ;  /* 0x0003400007167984 */ /* 0x000e220000000800 */
[----:B---3--:R-:W-:Y:S02]  /*06b0*/  FFMA R15, R18, R25, R15 ;  /* 0x00000019120f7223 */ /* 0x008fe4000000000f */
[----:B------:R-:W3:Y:S01]  /*06c0*/  @!P0 LDC.64 R18, c[0x0][0x388] ;  /* 0x0000e200ff128b82 */ /* 0x000ee20000000a00 */
[----:B------:R-:W4:Y:S04]  /*06d0*/  LDS R25, [R5+0x380] ;  /* 0x0003800005197984 */ /* 0x000f280000000800 */
[----:B------:R-:W5:Y:S01]  /*06e0*/  LDS R26, [R7+0x3c0] ;  /* 0x0003c000071a7984 */ /* 0x000f620000000800 */
[----:B------:R-:W-:Y:S01]  /*06f0*/  CS2R R28, SRZ ;  /* 0x00000000001c7805 */ /* 0x000fe2000001ff00 */
[----:B--2---:R-:W-:Y:S01]  /*0700*/  @!P2 IMAD.WIDE R16, R13, 0x4, R16 ;  /* 0x000000040d10a825 */ /* 0x004fe200078e0210 */
[----:B------:R-:W-:Y:S03]  /*0710*/  BAR.SYNC.DEFER_BLOCKING 0x0 ;  /* 0x0000000000007b1d */ /* 0x000fe60000010000 */
[----:B---3--:R-:W-:-:S03]  /*0720*/  @!P0 IMAD.WIDE R18, R12, 0x4, R18 ;  /* 0x000000040c128825 */ /* 0x008fc600078e0212 */
[----:B------:R-:W2:Y:S04]  /*0730*/  @!P2 LDG.E R29, desc[UR8][R16.64] ;  /* 0x00000008101da981 */ /* 0x000ea8000c1e1900 */
[----:B------:R-:W3:Y:S01]  /*0740*/  @!P0 LDG.E R28, desc[UR8][R18.64] ;  /* 0x00000008121c8981 */ /* 0x000ee2000c1e1900 */
[----:B-1----:R-:W-:-:S04]  /*0750*/  FFMA R21, R20, R21, R15 ;  /* 0x0000001514157223 */ /* 0x002fc8000000000f */
[----:B0-----:R-:W-:-:S04]  /*0760*/  FFMA R23, R22, R23, R21 ;  /* 0x0000001716177223 */ /* 0x001fc80000000015 */
[----:B----4-:R-:W-:-:S04]  /*0770*/  FFMA R23, R24, R25, R23 ;  /* 0x0000001918177223 */ /* 0x010fc80000000017 */
[----:B-----5:R-:W-:Y:S01]  /*0780*/  FFMA R26, R26, R27, R23 ;  /* 0x0000001b1a1a7223 */ /* 0x020fe20000000017 */
[----:B------:R-:W-:-:S04]  /*0790*/  UIADD3 UR4, UPT, UPT, UR4, 0x2, URZ ;  /* 0x0000000204047890 */ /* 0x000fc8000fffe0ff */
[----:B------:R-:W-:Y:S01]  /*07a0*/  UISETP.NE.AND UP0, UPT, UR4, URZ, UPT ;  /* 0x000000ff0400728c */ /* 0x000fe2000bf05270 */
[----:B------:R-:W-:Y:S02]  /*07b0*/  IADD3 R2, PT, PT, R2, 0x20, RZ ;  /* 0x0000002002027810 */ /* 0x000fe40007ffe0ff */
[C---:B------:R-:W-:Y:S02]  /*07c0*/  LEA R11, R10.reuse, R11, 0x5 ;  /* 0x0000000b0a0b7211 */ /* 0x040fe400078e28ff */
[----:B------:R-:W-:Y:S02]  /*07d0*/  LEA R13, R10, R13, 0x5 ;  /* 0x0000000d0a0d7211 */ /* 0x000fe400078e28ff */
[C---:B------:R-:W-:Y:S02]  /*07e0*/  LEA R14, R9.reuse, R14, 0x5 ;  /* 0x0000000e090e7211 */ /* 0x040fe400078e28ff */
[----:B------:R-:W-:Y:S01]  /*07f0*/  LEA R12, R9, R12, 0x5 ;  /* 0x0000000c090c7211 */ /* 0x000fe200078e28ff */
[----:B--2---:R-:W-:Y:S04]  /*0800*/  STS [R6], R29 ;  /* 0x0000001d06007388 */ /* 0x004fe80000000800 */
[----:B---3--:R-:W-:Y:S01]  /*0810*/  STS [R8], R28 ;  /* 0x0000001c08007388 */ /* 0x008fe20000000800 */
        /* <DEDUP_REMOVED lines=8> */
[----:B------:R-:W3:Y:S04]  /*08a0*/  LDS R18, [R5+0xc0] ;  /* 0x0000c00005127984 */ /* 0x000ee80000000800 */
[----:B------:R-:W-:Y:S04]  /*08b0*/  LDS R22, [R7+0x100] ;  /* 0x0001000007167984 */ /* 0x000fe80000000800 */
[----:B------:R-:W4:Y:S04]  /*08c0*/  LDS R23, [R5+0x100] ;  /* 0x0001000005177984 */ /* 0x000f280000000800 */
[----:B------:R-:W-:Y:S01]  /*08d0*/  LDS R24, [R5+0x140] ;  /* 0x0001400005187984 */ /* 0x000fe20000000800 */
[----:B0-----:R-:W-:-:S03]  /*08e0*/  FFMA R25, R17, R28, R26 ;  /* 0x0000001c11197223 */ /* 0x001fc6000000001a */
[----:B------:R-:W0:Y:S01]  /*08f0*/  LDS R17, [R7+0x140] ;  /* 0x0001400007117984 */ /* 0x000e220000000800 */
[----:B-1----:R-:W-:-:S03]  /*0900*/  FFMA R26, R16, R15, R25 ;  /* 0x0000000f101a7223 */ /* 0x002fc60000000019 */
[----:B------:R-:W-:Y:S04]  /*0910*/  LDS R15, [R7+0x180] ;  /* 0x00018000070f7984 */ /* 0x000fe80000000800 */
[----:B------:R-:W1:Y:S01]  /*0920*/  LDS R16, [R5+0x180] ;  /* 0x0001800005107984 */ /* 0x000e620000000800 */
[----:B--2---:R-:W-:-:S03]  /*0930*/  FFMA R26, R21, R20, R26 ;  /* 0x00000014151a7223 */ /* 0x004fc6000000001a */
[----:B------:R-:W-:Y:S04]  /*0940*/  LDS R20, [R7+0x1c0] ;  /* 0x0001c00007147984 */ /* 0x000fe80000000800 */
[----:B------:R-:W2:Y:S01]  /*0950*/  LDS R21, [R5+0x1c0] ;  /* 0x0001c00005157984 */ /* 0x000ea20000000800 */
[----:B---3--:R-:W-:-:S03]  /*0960*/  FFMA R25, R19, R18, R26 ;  /* 0x0000001213197223 */ /* 0x008fc6000000001a */
[----:B------:R-:W-:Y:S04]  /*0970*/  LDS R19, [R7+0x200] ;  /* 0x0002000007137984 */ /* 0x000fe80000000800 */
[----:B------:R-:W3:Y:S01]  /*0980*/  LDS R18, [R5+0x200] ;  /* 0x0002000005127984 */ /* 0x000ee20000000800 */
[----:B----4-:R-:W-:-:S03]  /*0990*/  FFMA R26, R22, R23, R25 ;  /* 0x00000017161a7223 */ /* 0x010fc60000000019 */
[----:B------:R-:W-:Y:S04]  /*09a0*/  LDS R23, [R7+0x240] ;  /* 0x0002400007177984 */ /* 0x000fe80000000800 */
[----:B------:R-:W4:Y:S01]  /*09b0*/  LDS R22, [R5+0x240] ;  /* 0x0002400005167984 */ /* 0x000f220000000800 */
[----:B0-----:R-:W-:-:S03]  /*09c0*/  FFMA R26, R17, R24, R26 ;  /* 0x00000018111a7223 */ /* 0x001fc6000000001a */
[----:B------:R-:W-:Y:S04]  /*09d0*/  LDS R24, [R7+0x280] ;  /* 0x0002800007187984 */ /* 0x000fe80000000800 */
        /* <DEDUP_REMOVED lines=16> */
[----:B-1----:R-:W-:-:S04]  /*0ae0*/  FFMA R15, R16, R15, R17 ;  /* 0x0000000f100f7223 */ /* 0x002fc80000000011 */
[----:B--2---:R-:W-:-:S04]  /*0af0*/  FFMA R15, R20, R21, R15 ;  /* 0x00000015140f7223 */ /* 0x004fc8000000000f */
[----:B---3--:R-:W-:-:S04]  /*0b00*/  FFMA R15, R18, R19, R15 ;  /* 0x00000013120f7223 */ /* 0x008fc8000000000f */
[----:B----4-:R-:W-:-:S04]  /*0b10*/  FFMA R15, R22, R23, R15 ;  /* 0x00000017160f7223 */ /* 0x010fc8000000000f */
[----:B0-----:R-:W-:Y:S01]  /*0b20*/  FFMA R15, R24, R25, R15 ;  /* 0x00000019180f7223 */ /* 0x001fe2000000000f */
[----:B------:R-:W-:Y:S06]  /*0b30*/  BAR.SYNC.DEFER_BLOCKING 0x0 ;  /* 0x0000000000007b1d */ /* 0x000fec0000010000 */
[----:B------:R-:W-:Y:S05]  /*0b40*/  BRA.U UP0, `(.L_x_45) ;  /* 0xfffffff500e87547 */ /* 0x000fea000b83ffff */
[----:B------:R-:W-:-:S12]  /*0b50*/  ULOP3.LUT UR4, UR6, 0x7fffffe0, URZ, 0xc0, !UPT ;  /* 0x7fffffe006047892 */ /* 0x000fd8000f8ec0ff */
.L_x_44:
[----:B------:R-:W-:-:S09]  /*0b60*/  ULOP3.LUT UP0, URZ, UR6, 0x10, URZ, 0xc0, !UPT ;  /* 0x0000001006ff7892 */ /* 0x000fd2000f80c0ff */
[----:B------:R-:W-:Y:S05]  /*0b70*/  BRA.U !UP0, `(.L_x_43) ;  /* 0x0000000508147547 */ /* 0x000fea000b800000 */
[----:B------:R-:W0:Y:S01]  /*0b80*/  LDCU UR5, c[0x0][0x39c] ;  /* 0x00007380ff0577ac */ /* 0x000e220008000800 */
[----:B------:R-:W-:Y:S01]  /*0b90*/  IADD3 R0, PT, PT, R0, UR4, RZ ;  /* 0x0000000400007c10 */ /* 0x000fe2000fffe0ff */
[----:B------:R-:W1:Y:S03]  /*0ba0*/  LDCU UR6, c[0x0][0x3a0] ;  /* 0x00007400ff0677ac */ /* 0x000e660008000800 */
[----:B------:R-:W-:Y:S02]  /*0bb0*/  ISETP.GE.AND P1, PT, R0, UR7, PT ;  /* 0x0000000700007c0c */ /* 0x000fe4000bf26270 */
[----:B0-----:R-:W-:-:S04]  /*0bc0*/  ISETP.GE.AND P0, PT, R3, UR5, PT ;  /* 0x0000000503007c0c */ /* 0x001fc8000bf06270 */
[----:B------:R-:W-:Y:S02]  /*0bd0*/  ISETP.GE.OR P0, PT, R0, UR7, P0 ;  /* 0x0000000700007c0c */ /* 0x000fe40008706670 */
[----:B-1----:R-:W-:-:S11]  /*0be0*/  ISETP.GE.OR P1, PT, R4, UR6, P1 ;  /* 0x0000000604007c0c */ /* 0x002fd60008f26670 */
[----:B------:R-:W0:Y:S01]  /*0bf0*/  @!P0 LDC.64 R10, c[0x0][0x380] ;  /* 0x0000e000ff0a8b82 */ /* 0x000e220000000a00 */
[C---:B------:R-:W-:Y:S02]  /*0c00*/  @!P0 IMAD R9, R0.reuse, UR5, R3 ;  /* 0x0000000500098c24 */ /* 0x040fe4000f8e0203 */
[----:B------:R-:W-:-:S05]  /*0c10*/  @!P1 IMAD R17, R0, UR6, R4 ;  /* 0x0000000600119c24 */ /* 0x000fca000f8e0204 */
[----:B------:R-:W1:Y:S01]  /*0c20*/  @!P1 LDC.64 R12, c[0x0][0x388] ;  /* 0x0000e200ff0c9b82 */ /* 0x000e620000000a00 */
[----:B0-----:R-:W-:-:S04]  /*0c30*/  @!P0 IMAD.WIDE R10, R9, 0x4, R10 ;  /* 0x00000004090a8825 */ /* 0x001fc800078e020a */
[----:B------:R-:W-:Y:S02]  /*0c40*/  HFMA2 R9, -RZ, RZ, 0, 0 ;  /* 0x00000000ff097431 */ /* 0x000fe400000001ff */
[----:B-1----:R-:W-:Y:S01]  /*0c50*/  @!P1 IMAD.WIDE R12, R17, 0x4, R12 ;  /* 0x00000004110c9825 */ /* 0x002fe200078e020c */
[----:B------:R-:W-:-:S03]  /*0c60*/  MOV R17, RZ ;  /* 0x000000ff00117202 */ /* 0x000fc60000000f00 */
[----:B------:R-:W2:Y:S04]  /*0c70*/  @!P0 LDG.E R9, desc[UR8][R10.64] ;  /* 0x000000080a098981 */ /* 0x000ea8000c1e1900 */
[----:B------:R-:W3:Y:S04]  /*0c80*/  @!P1 LDG.E R17, desc[UR8][R12.64] ;  /* 0x000000080c119981 */ /* 0x000ee8000c1e1900 */
        /* <DEDUP_REMOVED lines=13> */
[----:B------:R-:W-:Y:S04]  /*0d60*/  LDS R10, [R7+0x140] ;  /* 0x00014000070a7984 */ /* 0x000fe80000000800 */
[----:B------:R-:W5:Y:S01]  /*0d70*/  LDS R19, [R5+0x140] ;  /* 0x0001400005137984 */ /* 0x000f620000000800 */
        /* <DEDUP_REMOVED lines=15> */
[----:B-----5:R-:W-:-:S03]  /*0e70*/  FFMA R29, R10, R19, R29 ;  /* 0x000000130a1d7223 */ /* 0x020fc6000000001d */
        /* <DEDUP_REMOVED lines=14> */
[----:B----4-:R-:W-:-:S04]  /*0f60*/  FFMA R9, R14, R21, R9 ;  /* 0x000000150e097223 */ /* 0x010fc80000000009 */
[----:B-----5:R-:W-:-:S04]  /*0f70*/  FFMA R9, R12, R15, R9 ;  /* 0x0000000f0c097223 */ /* 0x020fc80000000009 */
[----:B0-----:R-:W-:-:S04]  /*0f80*/  FFMA R9, R16, R23, R9 ;  /* 0x0000001710097223 */ /* 0x001fc80000000009 */
[----:B-1----:R-:W-:-:S04]  /*0f90*/  FFMA R9, R20, R27, R9 ;  /* 0x0000001b14097223 */ /* 0x002fc80000000009 */
[----:B--2---:R-:W-:-:S04]  /*0fa0*/  FFMA R9, R18, R25, R9 ;  /* 0x0000001912097223 */ /* 0x004fc80000000009 */
[----:B---3--:R-:W-:Y:S01]  /*0fb0*/  FFMA R15, R10, R19, R9 ;  /* 0x000000130a0f7223 */ /* 0x008fe20000000009 */
[----:B------:R-:W-:Y:S06]  /*0fc0*/  BAR.SYNC.DEFER_BLOCKING 0x0 ;  /* 0x0000000000007b1d */ /* 0x000fec0000010000 */
.L_x_43:
[----:B------:R-:W0:Y:S01]  /*0fd0*/  LDCU UR4, c[0x0][0x3a0] ;  /* 0x00007400ff0477ac */ /* 0x000e220008000800 */
[----:B------:R-:W1:Y:S01]  /*0fe0*/  LDCU UR5, c[0x0][0x39c] ;  /* 0x00007380ff0577ac */ /* 0x000e620008000800 */
[----:B0-----:R-:W-:-:S04]  /*0ff0*/  ISETP.GE.AND P0, PT, R4, UR4, PT ;  /* 0x0000000404007c0c */ /* 0x001fc8000bf06270 */
[----:B-1----:R-:W-:-:S13]  /*1000*/  ISETP.GE.OR P0, PT, R3, UR5, P0 ;  /* 0x0000000503007c0c */ /* 0x002fda0008706670 */
[----:B------:R-:W-:Y:S05]  /*1010*/  @P0 EXIT ;  /* 0x000000000000094d */ /* 0x000fea0003800000 */
[----:B------:R-:W0:Y:S01]  /*1020*/  LDC.64 R6, c[0x0][0x390] ;  /* 0x0000e400ff067b82 */ /* 0x000e220000000a00 */
[----:B------:R-:W-:-:S04]  /*1030*/  IMAD R3, R3, UR4, R4 ;  /* 0x0000000403037c24 */ /* 0x000fc8000f8e0204 */
[----:B0-----:R-:W-:-:S05]  /*1040*/  IMAD.WIDE R2, R3, 0x4, R6 ;  /* 0x0000000403027825 */ /* 0x001fca00078e0206 */
[----:B------:R-:W-:Y:S01]  /*1050*/  STG.E desc[UR8][R2.64], R15 ;  /* 0x0000000f02007986 */ /* 0x000fe2000c101908 */
[----:B------:R-:W-:Y:S05]  /*1060*/  EXIT ;  /* 0x000000000000794d */ /* 0x000fea0003800000 */
.L_x_46:
        /* <DEDUP_REMOVED lines=9> */
.L_x_64:


//--------------------- .text._Z18matmul_a_bt_kernelPfS_S_iii --------------------------
	.section	.text._Z18matmul_a_bt_kernelPfS_S_iii,"ax",@progbits
	.align	128
        .global         _Z18matmul_a_bt_kernelPfS_S_iii
        .type           _Z18matmul_a_bt_kernelPfS_S_iii,@function
        .size           _Z18matmul_a_bt_kernelPfS_S_iii,(.L_x_65 - _Z18matmul_a_bt_kernelPfS_S_iii)
        .other          _Z18matmul_a_bt_kernelPfS_S_iii,@"STO_CUDA_ENTRY STV_DEFAULT"
_Z18matmul_a_bt_kernelPfS_S_iii:
.text._Z18matmul_a_bt_kernelPfS_S_iii:
        /* <DEDUP_REMOVED lines=20> */
[C---:B------:R-:W-:Y:S01]  /*0140*/  LEA R28, R5.reuse, UR4, 0x6 ;  /* 0x00000004051c7c11 */ /* 0x040fe2000f8e30ff */
[----:B------:R-:W-:Y:S01]  /*0150*/  UMOV UR4, URZ ;  /* 0x000000ff00047c82 */ /* 0x000fe20008000000 */
[----:B------:R-:W-:Y:S02]  /*0160*/  LEA R5, R5, UR5, 0x6 ;  /* 0x0000000505057c11 */ /* 0x000fe4000f8e30ff */
[C---:B------:R-:W-:Y:S02]  /*0170*/  LEA R25, R20.reuse, R28, 0x2 ;  /* 0x0000001c14197211 */ /* 0x040fe400078e10ff */
[C---:B------:R-:W-:Y:S02]  /*0180*/  LEA R3, R20.reuse, UR5, 0x6 ;  /* 0x0000000514037c11 */ /* 0x040fe4000f8e30ff */
[----:B------:R-:W-:Y:S01]  /*0190*/  LEA R24, R20, R5, 0x2 ;  /* 0x0000000514187211 */ /* 0x000fe200078e10ff */
[----:B------:R-:W-:Y:S06]  /*01a0*/  BRA.U !UP0, `(.L_x_48) ;  /* 0x00000005086c7547 */ /* 0x000fec000b800000 */
[----:B------:R-:W-:Y:S01]  /*01b0*/  USHF.R.U32.HI UR4, URZ, 0x4, UR6 ;  /* 0x00000004ff047899 */ /* 0x000fe20008011606 */
[--C-:B------:R-:W-:Y:S01]  /*01c0*/  IMAD R23, R0, UR7, R20.reuse ;  /* 0x0000000700177c24 */ /* 0x100fe2000f8e0214 */
[----:B------:R-:W-:Y:S01]  /*01d0*/  MOV R29, RZ ;  /* 0x000000ff001d7202 */ /* 0x000fe20000000f00 */
[----:B------:R-:W-:Y:S01]  /*01e0*/  IMAD R22, R2, UR7, R20 ;  /* 0x0000000702167c24 */ /* 0x000fe2000f8e0214 */
[----:B------:R-:W-:Y:S01]  /*01f0*/  ULOP3.LUT UR4, UR4, 0x7fffffe, URZ, 0xc0, !UPT ;  /* 0x07fffffe04047892 */ /* 0x000fe2000f8ec0ff */
[----:B------:R-:W-:Y:S01]  /*0200*/  MOV R21, R20 ;  /* 0x0000001400157202 */ /* 0x000fe20000000f00 */
[----:B------:R-:W0:Y:S01]  /*0210*/  LDCU UR5, c[0x0][0x3a0] ;  /* 0x00007400ff0577ac */ /* 0x000e220008000800 */
[----:B------:R-:W1:Y:S01]  /*0220*/  LDCU.64 UR10, c[0x0][0x398] ;  /* 0x00007300ff0a77ac */ /* 0x000e620008000a00 */
[----:B------:R-:W-:-:S12]  /*0230*/  UIADD3 UR4, UPT, UPT, -UR4, URZ, URZ ;  /* 0x000000ff04047290 */ /* 0x000fd8000fffe1ff */
.L_x_49:
[----:B------:R-:W2:Y:S01]  /*0240*/  LDC.64 R30, c[0x0][0x380] ;  /* 0x0000e000ff1e7b82 */ /* 0x000ea20000000a00 */
[----:B-1----:R-:W-:Y:S01]  /*0250*/  UMOV UR7, UR11 ;  /* 0x0000000b00077c82 */ /* 0x002fe20008000000 */
[----:B------:R-:W-:Y:S02]  /*0260*/  CS2R R32, SRZ ;  /* 0x0000000000207805 */ /* 0x000fe4000001ff00 */
[----:B------:R-:W-:-:S04]  /*0270*/  ISETP.GE.AND P0, PT, R21, UR7, PT ;  /* 0x0000000715007c0c */ /* 0x000fc8000bf06270 */
[----:B------:R-:W-:Y:S01]  /*0280*/  ISETP.GE.OR P1, PT, R2, UR10, P0 ;  /* 0x0000000a02007c0c */ /* 0x000fe20008726670 */
[----:B------:R-:W1:Y:S01]  /*0290*/  LDC.64 R26, c[0x0][0x388] ;  /* 0x0000e200ff1a7b82 */ /* 0x000e620000000a00 */
[----:B0-----:R-:W-:Y:S01]  /*02a0*/  ISETP.GE.OR P0, PT, R0, UR5, P0 ;  /* 0x0000000500007c0c */ /* 0x001fe20008706670 */
[----:B--2---:R-:W-:-:S10]  /*02b0*/  IMAD.WIDE R30, R22, 0x4, R30 ;  /* 0x00000004161e7825 */ /* 0x004fd400078e021e */
[----:B------:R-:W2:Y:S01]  /*02c0*/  @!P1 LDG.E R32, desc[UR8][R30.64] ;  /* 0x000000081e209981 */ /* 0x000ea2000c1e1900 */
[----:B-1----:R-:W-:-:S05]  /*02d0*/  IMAD.WIDE R26, R23, 0x4, R26 ;  /* 0x00000004171a7825 */ /* 0x002fca00078e021a */
[----:B------:R-:W3:Y:S04]  /*02e0*/  @!P0 LDG.E R33, desc[UR8][R26.64] ;  /* 0x000000081a218981 */ /* 0x000ee8000c1e1900 */
[----:B--2---:R-:W-:Y:S04]  /*02f0*/  STS [R25], R32 ;  /* 0x0000002019007388 */ /* 0x004fe80000000800 */
[----:B---3--:R-:W-:Y:S01]  /*0300*/  STS [R24], R33 ;  /* 0x0000002118007388 */ /* 0x008fe20000000800 */
[----:B------:R-:W-:Y:S06]  /*0310*/  BAR.SYNC.DEFER_BLOCKING 0x0 ;  /* 0x0000000000007b1d */ /* 0x000fec0000010000 */
[----:B------:R-:W-:Y:S04]  /*0320*/  LDS.128 R12, [R28] ;  /* 0x000000001c0c7984 */ /* 0x000fe80000000c00 */
[----:B------:R-:W0:Y:S04]  /*0330*/  LDS.128 R16, [R3] ;  /* 0x0000000003107984 */ /* 0x000e280000000c00 */
[----:B------:R-:W-:Y:S04]  /*0340*/  LDS.128 R8, [R28+0x10] ;  /* 0x000010001c087984 */ /* 0x000fe80000000c00 */
[----:B------:R-:W1:Y:S01]  /*0350*/  LDS.128 R4, [R3+0x10] ;  /* 0x0000100003047984 */ /* 0x000e620000000c00 */
[----:B0-----:R-:W-:-:S04]  /*0360*/  FFMA R12, R12, R16, R29 ;  /* 0x000000100c0c7223 */ /* 0x001fc8000000001d */
[----:B------:R-:W-:-:S04]  /*0370*/  FFMA R13, R13, R17, R12 ;  /* 0x000000110d0d7223 */ /* 0x000fc8000000000c */
[----:B------:R-:W-:-:S04]  /*0380*/  FFMA R14, R14, R18, R13 ;  /* 0x000000120e0e7223 */ /* 0x000fc8000000000d */
[----:B------:R-:W-:Y:S02]  /*0390*/  FFMA R15, R15, R19, R14 ;  /* 0x000000130f0f7223 */ /* 0x000fe4000000000e */
[----:B------:R-:W-:Y:S02]  /*03a0*/  LDS.128 R16, [R28+0x20] ;  /* 0x000020001c107984 */ /* 0x000fe40000000c00 */
[----:B-1----:R-:W-:Y:S02]  /*03b0*/  FFMA R4, R8, R4, R15 ;  /* 0x0000000408047223 */ /* 0x002fe4000000000f */
[----:B------:R-:W0:Y:S02]  /*03c0*/  LDS.128 R12, [R3+0x20] ;  /* 0x00002000030c7984 */ /* 0x000e240000000c00 */
[----:B------:R-:W-:-:S04]  /*03d0*/  FFMA R5, R9, R5, R4 ;  /* 0x0000000509057223 */ /* 0x000fc80000000004 */
[----:B------:R-:W-:Y:S01]  /*03e0*/  FFMA R6, R10, R6, R5 ;  /* 0x000000060a067223 */ /* 0x000fe20000000005 */
[----:B------:R-:W-:-:S03]  /*03f0*/  IADD3 R4, PT, PT, R21, 0x10, RZ ;  /* 0x0000001015047810 */ /* 0x000fc60007ffe0ff */
[----:B------:R-:W-:Y:S01]  /*0400*/  FFMA R7, R11, R7, R6 ;  /* 0x000000070b077223 */ /* 0x000fe20000000006 */
[----:B------:R-:W-:Y:S01]  /*0410*/  ISETP.GE.AND P0, PT, R4, UR7, PT ;  /* 0x0000000704007c0c */ /* 0x000fe2000bf06270 */
[----:B------:R-:W-:Y:S03]  /*0420*/  LDS.128 R8, [R3+0x30] ;  /* 0x0000300003087984 */ /* 0x000fe60000000c00 */
[----:B------:R-:W-:Y:S02]  /*0430*/  ISETP.GE.OR P1, PT, R2, UR10, P0 ;  /* 0x0000000a02007c0c */ /* 0x000fe40008726670 */
[----:B------:R-:W-:Y:S01]  /*0440*/  ISETP.GE.OR P0, PT, R0, UR5, P0 ;  /* 0x0000000500007c0c */ /* 0x000fe20008706670 */
[----:B------:R-:W-:Y:S01]  /*0450*/  HFMA2 R32, -RZ, RZ, 0, 0 ;  /* 0x00000000ff207431 */ /* 0x000fe200000001ff */
[----:B------:R-:W-:Y:S01]  /*0460*/  MOV R29, RZ ;  /* 0x000000ff001d7202 */ /* 0x000fe20000000f00 */
[----:B0-----:R-:W-:-:S02]  /*0470*/  FFMA R12, R16, R12, R7 ;  /* 0x0000000c100c7223 */ /* 0x001fc40000000007 */
[----:B------:R-:W0:Y:S01]  /*0480*/  LDS.128 R4, [R28+0x30] ;  /* 0x000030001c047984 */ /* 0x000e220000000c00 */
[----:B------:R-:W-:Y:S06]  /*0490*/  BAR.SYNC.DEFER_BLOCKING 0x0 ;  /* 0x0000000000007b1d */ /* 0x000fec0000010000 */
[----:B------:R-:W2:Y:S04]  /*04a0*/  @!P1 LDG.E R32, desc[UR8][R30.64+0x40] ;  /* 0x000040081e209981 */ /* 0x000ea8000c1e1900 */
[----:B------:R-:W3:Y:S01]  /*04b0*/  @!P0 LDG.E R29, desc[UR8][R26.64+0x40] ;  /* 0x000040081a1d8981 */ /* 0x000ee2000c1e1900 */
[----:B------:R-:W-:-:S04]  /*04c0*/  FFMA R13, R17, R13, R12 ;  /* 0x0000000d110d7223 */ /* 0x000fc8000000000c */
[----:B------:R-:W-:-:S04]  /*04d0*/  FFMA R14, R18, R14, R13 ;  /* 0x0000000e120e7223 */ /* 0x000fc8000000000d */
[----:B------:R-:W-:-:S04]  /*04e0*/  FFMA R19, R19, R15, R14 ;  /* 0x0000000f13137223 */ /* 0x000fc8000000000e */
[----:B0-----:R-:W-:-:S04]  /*04f0*/  FFMA R4, R4, R8, R19 ;  /* 0x0000000804047223 */ /* 0x001fc80000000013 */
[----:B------:R-:W-:-:S04]  /*0500*/  FFMA R5, R5, R9, R4 ;  /* 0x0000000905057223 */ /* 0x000fc80000000004 */
[----:B------:R-:W-:-:S04]  /*0510*/  FFMA R6, R6, R10, R5 ;  /* 0x0000000a06067223 */ /* 0x000fc80000000005 */
[----:B------:R-:W-:Y:S01]  /*0520*/  FFMA R11, R7, R11, R6 ;  /* 0x0000000b070b7223 */ /* 0x000fe20000000006 */
[----:B------:R-:W-:-:S04]  /*0530*/  UIADD3 UR4, UPT, UPT, UR4, 0x2, URZ ;  /* 0x0000000204047890 */ /* 0x000fc8000fffe0ff */
[----:B------:R-:W-:Y:S01]  /*0540*/  UISETP.NE.AND UP0, UPT, UR4, URZ, UPT ;  /* 0x000000ff0400728c */ /* 0x000fe2000bf05270 */
[----:B------:R-:W-:Y:S02]  /*0550*/  IADD3 R21, PT, PT, R21, 0x20, RZ ;  /* 0x0000002015157810 */ /* 0x000fe40007ffe0ff */
[----:B------:R-:W-:Y:S02]  /*0560*/  IADD3 R22, PT, PT, R22, 0x20, RZ ;  /* 0x0000002016167810 */ /* 0x000fe40007ffe0ff */
[----:B------:R-:W-:Y:S01]  /*0570*/  IADD3 R23, PT, PT, R23, 0x20, RZ ;  /* 0x0000002017177810 */ /* 0x000fe20007ffe0ff */
[----:B--2---:R-:W-:Y:S04]  /*0580*/  STS [R25], R32 ;  /* 0x0000002019007388 */ /* 0x004fe80000000800 */
[----:B---3--:R-:W-:Y:S01]  /*0590*/  STS [R24], R29 ;  /* 0x0000001d18007388 */ /* 0x008fe20000000800 */
[----:B------:R-:W-:Y:S06]  /*05a0*/  BAR.SYNC.DEFER_BLOCKING 0x0 ;  /* 0x0000000000007b1d */ /* 0x000fec0000010000 */
[----:B------:R-:W-:Y:S04]  /*05b0*/  LDS.128 R12, [R28] ;  /* 0x000000001c0c7984 */ /* 0x000fe80000000c00 */
[----:B------:R-:W0:Y:S04]  /*05c0*/  LDS.128 R16, [R3] ;  /* 0x0000000003107984 */ /* 0x000e280000000c00 */
[----:B------:R-:W-:Y:S01]  /*05d0*/  LDS.128 R4, [R28+0x10] ;  /* 0x000010001c047984 */ /* 0x000fe20000000c00 */
[----:B0-----:R-:W-:-:S03]  /*05e0*/  FFMA R12, R12, R16, R11 ;  /* 0x000000100c0c7223 */ /* 0x001fc6000000000b */
[----:B------:R-:W0:Y:S01]  /*05f0*/  LDS.128 R8, [R3+0x10] ;  /* 0x0000100003087984 */ /* 0x000e220000000c00 */
[----:B------:R-:W-:-:S04]  /*0600*/  FFMA R13, R13, R17, R12 ;  /* 0x000000110d0d7223 */ /* 0x000fc8000000000c */
[----:B------:R-:W-:-:S04]  /*0610*/  FFMA R14, R14, R18, R13 ;  /* 0x000000120e0e7223 */ /* 0x000fc8000000000d */
[----:B------:R-:W-:Y:S02]  /*0620*/  FFMA R19, R15, R19, R14 ;  /* 0x000000130f137223 */ /* 0x000fe4000000000e */
[----:B------:R-:W-:Y:S02]  /*0630*/  LDS.128 R12, [R28+0x20] ;  /* 0x000020001c0c7984 */ /* 0x000fe40000000c00 */
[----:B0-----:R-:W-:Y:S02]  /*0640*/  FFMA R4, R4, R8, R19 ;  /* 0x0000000804047223 */ /* 0x001fe40000000013 */
[----:B------:R-:W0:Y:S02]  /*0650*/  LDS.128 R16, [R3+0x20] ;  /* 0x0000200003107984 */ /* 0x000e240000000c00 */
        /* <DEDUP_REMOVED lines=8> */
[----:B------:R-:W-:-:S04]  /*06e0*/  FFMA R15, R15, R19, R14 ;  /* 0x000000130f0f7223 */ /* 0x000fc8000000000e */
[----:B0-----:R-:W-:-:S04]  /*06f0*/  FFMA R4, R4, R8, R15 ;  /* 0x0000000804047223 */ /* 0x001fc8000000000f */
[----:B------:R-:W-:-:S04]  /*0700*/  FFMA R5, R5, R9, R4 ;  /* 0x0000000905057223 */ /* 0x000fc80000000004 */
[----:B------:R-:W-:-:S04]  /*0710*/  FFMA R6, R6, R10, R5 ;  /* 0x0000000a06067223 */ /* 0x000fc80000000005 */
[----:B------:R-:W-:Y:S01]  /*0720*/  FFMA R29, R7, R11, R6 ;  /* 0x0000000b071d7223 */ /* 0x000fe20000000006 */
[----:B------:R-:W-:Y:S06]  /*0730*/  BAR.SYNC.DEFER_BLOCKING 0x0 ;  /* 0x0000000000007b1d */ /* 0x000fec0000010000 */
[----:B------:R-:W-:Y:S05]  /*0740*/  BRA.U UP0, `(.L_x_49) ;  /* 0xfffffff900bc7547 */ /* 0x000fea000b83ffff */
[----:B------:R-:W-:-:S12]  /*0750*/  ULOP3.LUT UR4, UR6, 0x7fffffe0, URZ, 0xc0, !UPT ;  /* 0x7fffffe006047892 */ /* 0x000fd8000f8ec0ff */
.L_x_48:
[----:B------:R-:W-:-:S09]  /*0760*/  ULOP3.LUT UP0, URZ, UR6, 0x10, URZ, 0xc0, !UPT ;  /* 0x0000001006ff7892 */ /* 0x000fd2000f80c0ff */
[----:B------:R-:W-:Y:S05]  /*0770*/  BRA.U !UP0, `(.L_x_47) ;  /* 0x0000000108ac7547 */ /* 0x000fea000b800000 */
[----:B------:R-:W0:Y:S01]  /*0780*/  LDCU UR5, c[0x0][0x398] ;  /* 0x00007300ff0577ac */ /* 0x000e220008000800 */
[----:B------:R-:W-:Y:S02]  /*0790*/  IADD3 R7, PT, PT, R20, UR4, RZ ;  /* 0x0000000414077c10 */ /* 0x000fe4000fffe0ff */
[----:B------:R-:W-:Y:S01]  /*07a0*/  CS2R R30, SRZ ;  /* 0x00000000001e7805 */ /* 0x000fe2000001ff00 */
[----:B------:R-:W1:Y:S01]  /*07b0*/  LDCU UR6, c[0x0][0x3a0] ;  /* 0x00007400ff0677ac */ /* 0x000e620008000800 */
[----:B------:R-:W-:-:S04]  /*07c0*/  ISETP.GE.AND P0, PT, R7, UR7, PT ;  /* 0x0000000707007c0c */ /* 0x000fc8000bf06270 */
[----:B0-----:R-:W-:Y:S02]  /*07d0*/  ISETP.GE.OR P1, PT, R2, UR5, P0 ;  /* 0x0000000502007c0c */ /* 0x001fe40008726670 */
[----:B-1----:R-:W-:-:S11]  /*07e0*/  ISETP.GE.OR P0, PT, R0, UR6, P0 ;  /* 0x0000000600007c0c */ /* 0x002fd60008706670 */
[----:B------:R-:W0:Y:S01]  /*07f0*/  @!P1 LDC.64 R12, c[0x0][0x380] ;  /* 0x0000e000ff0c9b82 */ /* 0x000e220000000a00 */
[--C-:B------:R-:W-:Y:S02]  /*0800*/  @!P1 IMAD R5, R2, UR7, R7.reuse ;  /* 0x0000000702059c24 */ /* 0x100fe4000f8e0207 */
[----:B------:R-:W-:-:S05]  /*0810*/  @!P0 IMAD R7, R0, UR7, R7 ;  /* 0x0000000700078c24 */ /* 0x000fca000f8e0207 */
[----:B------:R-:W1:Y:S01]  /*0820*/  @!P0 LDC.64 R16, c[0x0][0x388] ;  /* 0x0000e200ff108b82 */ /* 0x000e620000000a00 */
[----:B0-----:R-:W-:-:S05]  /*0830*/  @!P1 IMAD.WIDE R12, R5, 0x4, R12 ;  /* 0x00000004050c9825 */ /* 0x001fca00078e020c */
[----:B------:R-:W2:Y:S01]  /*0840*/  @!P1 LDG.E R30, desc[UR8][R12.64] ;  /* 0x000000080c1e9981 */ /* 0x000ea2000c1e1900 */
[----:B-1----:R-:W-:-:S05]  /*0850*/  @!P0 IMAD.WIDE R16, R7, 0x4, R16 ;  /* 0x0000000407108825 */ /* 0x002fca00078e0210 */
[----:B------:R-:W3:Y:S04]  /*0860*/  @!P0 LDG.E R31, desc[UR8][R16.64] ;  /* 0x00000008101f8981 */ /* 0x000ee8000c1e1900 */
[----:B--2---:R-:W-:Y:S04]  /*0870*/  STS [R25], R30 ;  /* 0x0000001e19007388 */ /* 0x004fe80000000800 */
[----:B---3--:R-:W-:Y:S01]  /*0880*/  STS [R24], R31 ;  /* 0x0000001f18007388 */ /* 0x008fe20000000800 */
[----:B------:R-:W-:Y:S06]  /*0890*/  BAR.SYNC.DEFER_BLOCKING 0x0 ;  /* 0x0000000000007b1d */ /* 0x000fec0000010000 */
[----:B------:R-:W-:Y:S04]  /*08a0*/  LDS.128 R20, [R28] ;  /* 0x000000001c147984 */ /* 0x000fe80000000c00 */
[----:B------:R-:W0:Y:S04]  /*08b0*/  LDS.128 R24, [R3] ;  /* 0x0000000003187984 */ /* 0x000e280000000c00 */
[----:B------:R-:W-:Y:S04]  /*08c0*/  LDS.128 R4, [R28+0x10] ;  /* 0x000010001c047984 */ /* 0x000fe80000000c00 */
[----:B------:R-:W1:Y:S04]  /*08d0*/  LDS.128 R8, [R3+0x10] ;  /* 0x0000100003087984 */ /* 0x000e680000000c00 */
[----:B------:R-:W-:Y:S04]  /*08e0*/  LDS.128 R12, [R28+0x20] ;  /* 0x000020001c0c7984 */ /* 0x000fe80000000c00 */
[----:B------:R-:W2:Y:S01]  /*08f0*/  LDS.128 R16, [R3+0x20] ;  /* 0x0000200003107984 */ /* 0x000ea20000000c00 */
        /* <DEDUP_REMOVED lines=8> */
[----:B------:R-:W-:-:S04]  /*0980*/  FFMA R6, R6, R10, R5 ;  /* 0x0000000a06067223 */ /* 0x000fc80000000005 */
[----:B------:R-:W-:-:S04]  /*0990*/  FFMA R7, R7, R11, R6 ;  /* 0x0000000b07077223 */ /* 0x000fc80000000006 */
[----:B--2---:R-:W-:-:S04]  /*09a0*/  FFMA R12, R12, R16, R7 ;  /* 0x000000100c0c7223 */ /* 0x004fc80000000007 */
        /* <DEDUP_REMOVED lines=8> */
.L_x_47:
        /* <DEDUP_REMOVED lines=10> */
.L_x_50:
        /* <DEDUP_REMOVED lines=11> */
.L_x_65:


//--------------------- .text._Z17matmul_a_b_kernelPKfS0_Pfiii --------------------------
	.section	.text._Z17matmul_a_b_kernelPKfS0_Pfiii,"ax",@progbits
	.align	128
        .global         _Z17matmul_a_b_kernelPKfS0_Pfiii
        .type           _Z17matmul_a_b_kernelPKfS0_Pfiii,@function
        .size           _Z17matmul_a_b_kernelPKfS0_Pfiii,(.L_x_66 - _Z17matmul_a_b_kernelPKfS0_Pfiii)
        .other          _Z17matmul_a_b_kernelPKfS0_Pfiii,@"STO_CUDA_ENTRY STV_DEFAULT"
_Z17matmul_a_b_kernelPKfS0_Pfiii:
.text._Z17matmul_a_b_kernelPKfS0_Pfiii:
[----:B------:R-:W-:Y:S01]  /*0000*/  LDC R1, c[0x0][0x37c] ;  /* 0x0000df00ff017b82 */ /* 0x000fe20000000800 */
[----:B------:R-:W0:Y:S01]  /*0010*/  S2R R2, SR_CTAID.Y ;  /* 0x0000000000027919 */ /* 0x000e220000002600 */
[----:B------:R-:W1:Y:S01]  /*0020*/  LDCU UR10, c[0x0][0x39c] ;  /* 0x00007380ff0a77ac */ /* 0x000e620008000800 */
[----:B------:R-:W-:Y:S01]  /*0030*/  HFMA2 R21, -RZ, RZ, 0, 0 ;  /* 0x00000000ff157431 */ /* 0x000fe200000001ff */
[----:B------:R-:W0:Y:S01]  /*0040*/  S2R R0, SR_TID.Y ;  /* 0x0000000000007919 */ /* 0x000e220000002200 */
[----:B------:R-:W2:Y:S01]  /*0050*/  LDCU UR14, c[0x0][0x3a0] ;  /* 0x00007400ff0e77ac */ /* 0x000ea20008000800 */
[----:B------:R-:W3:Y:S01]  /*0060*/  S2R R4, SR_CTAID.X ;  /* 0x0000000000047919 */ /* 0x000ee20000002500 */
[----:B------:R-:W4:Y:S01]  /*0070*/  LDCU.64 UR8, c[0x0][0x358] ;  /* 0x00006b00ff0877ac */ /* 0x000f220008000a00 */
[----:B------:R-:W3:Y:S01]  /*0080*/  S2R R13, SR_TID.X ;  /* 0x00000000000d7919 */ /* 0x000ee20000002100 */
[----:B-1----:R-:W-:Y:S01]  /*0090*/  UISETP.GE.AND UP0, UPT, UR10, 0x1, UPT ;  /* 0x000000010a00788c */ /* 0x002fe2000bf06270 */
[----:B0-----:R-:W-:-:S02]  /*00a0*/  LEA R2, R2, R0, 0x4 ;  /* 0x0000000002027211 */ /* 0x001fc400078e20ff */
[----:B---3--:R-:W-:-:S06]  /*00b0*/  LEA R3, R4, R13, 0x4 ;  /* 0x0000000d04037211 */ /* 0x008fcc00078e20ff */
[----:B--2-4-:R-:W-:Y:S05]  /*00c0*/  BRA.U !UP0, `(.L_x_51) ;  /* 0x0000000508387547 */ /* 0x014fea000b800000 */
[----:B------:R-:W0:Y:S01]  /*00d0*/  S2UR UR7, SR_CgaCtaId ;  /* 0x00000000000779c3 */ /* 0x000e220000008800 */
[----:B------:R-:W1:Y:S01]  /*00e0*/  LDCU UR11, c[0x0][0x3a0] ;  /* 0x00007400ff0b77ac */ /* 0x000e620008000800 */
[----:B------:R-:W-:Y:S01]  /*00f0*/  MOV R21, RZ ;  /* 0x000000ff00157202 */ /* 0x000fe20000000f00 */
[----:B------:R-:W-:Y:S01]  /*0100*/  IMAD R12, R2, UR10, R13 ;  /* 0x0000000a020c7c24 */ /* 0x000fe2000f8e020d */
[----:B------:R-:W-:Y:S01]  /*0110*/  UMOV UR5, 0x400 ;  /* 0x0000040000057882 */ /* 0x000fe20000000000 */
[----:B------:R-:W-:-:S03]  /*0120*/  UIADD3 UR4, UPT, UPT, UR10, 0xf, URZ ;  /* 0x0000000f0a047890 */ /* 0x000fc6000fffe0ff */
[----:B------:R-:W2:Y:S01]  /*0130*/  LDC R14, c[0x0][0x3a0] ;  /* 0x0000e800ff0e7b82 */ /* 0x000ea20000000800 */
[----:B------:R-:W-:Y:S02]  /*0140*/  UIADD3 UR6, UPT, UPT, UR5, 0x400, URZ ;  /* 0x0000040005067890 */ /* 0x000fe4000fffe0ff */
[----:B------:R-:W-:Y:S01]  /*0150*/  USHF.R.U32.HI UR4, URZ, 0x4, UR4 ;  /* 0x00000004ff047899 */ /* 0x000fe20008011604 */
[----:B------:R-:W3:Y:S03]  /*0160*/  LDCU.64 UR12, c[0x0][0x398] ;  /* 0x00007300ff0c77ac */ /* 0x000ee60008000a00 */
[----:B------:R-:W-:Y:S01]  /*0170*/  UIADD3 UR4, UPT, UPT, -UR4, URZ, URZ ;  /* 0x000000ff04047290 */ /* 0x000fe2000fffe1ff */
[----:B-1----:R-:W-:Y:S01]  /*0180*/  IMAD R19, R0, UR11, R13 ;  /* 0x0000000b00137c24 */ /* 0x002fe2000f8e020d */
[----:B0-----:R-:W-:-:S04]  /*0190*/  ULEA UR5, UR7, UR5, 0x18 ;  /* 0x0000000507057291 */ /* 0x001fc8000f8ec0ff */
[----:B------:R-:W-:Y:S01]  /*01a0*/  LEA R19, R4, R19, 0x4 ;  /* 0x0000001304137211 */ /* 0x000fe200078e20ff */
[----:B------:R-:W-:Y:S01]  /*01b0*/  ULEA UR6, UR7, UR6, 0x18 ;  /* 0x0000000607067291 */ /* 0x000fe2000f8ec0ff */
[----:B------:R-:W-:-:S05]  /*01c0*/  LEA R16, R0, UR5, 0x6 ;  /* 0x0000000500107c11 */ /* 0x000fca000f8e30ff */
[C---:B------:R-:W-:Y:S02]  /*01d0*/  LEA R17, R13.reuse, UR6, 0x2 ;  /* 0x000000060d117c11 */ /* 0x040fe4000f8e10ff */
[----:B------:R-:W-:Y:S02]  /*01e0*/  LEA R18, R13, R16, 0x2 ;  /* 0x000000100d127211 */ /* 0x000fe400078e10ff */
[----:B---3--:R-:W-:-:S07]  /*01f0*/  LEA R15, R0, R17, 0x6 ;  /* 0x00000011000f7211 */ /* 0x008fce00078e30ff */
.L_x_52:
[----:B------:R-:W-:Y:S01]  /*0200*/  ISETP.GE.U32.AND P1, PT, R13, UR13, PT ;  /* 0x0000000d0d007c0c */ /* 0x000fe2000bf26070 */
[----:B------:R-:W-:Y:S01]  /*0210*/  HFMA2 R22, -RZ, RZ, 0, 0 ;  /* 0x00000000ff167431 */ /* 0x000fe200000001ff */
[----:B------:R-:W-:Y:S02]  /*0220*/  ISETP.GE.U32.AND P0, PT, R0, UR13, PT ;  /* 0x0000000d00007c0c */ /* 0x000fe4000bf06070 */
[----:B------:R-:W-:Y:S02]  /*0230*/  ISETP.GE.OR P1, PT, R2, UR12, P1 ;  /* 0x0000000c02007c0c */ /* 0x000fe40008f26670 */
[----:B--2---:R-:W-:Y:S02]  /*0240*/  ISETP.GE.OR P0, PT, R3, R14, P0 ;  /* 0x0000000e0300720c */ /* 0x004fe40000706670 */
[----:B------:R-:W-:-:S09]  /*0250*/  MOV R29, RZ ;  /* 0x000000ff001d7202 */ /* 0x000fd20000000f00 */
[----:B------:R-:W0:Y:S08]  /*0260*/  @!P1 LDC.64 R6, c[0x0][0x380] ;  /* 0x0000e000ff069b82 */ /* 0x000e300000000a00 */
[----:B------:R-:W1:Y:S01]  /*0270*/  @!P0 LDC.64 R4, c[0x0][0x388] ;  /* 0x0000e200ff048b82 */ /* 0x000e620000000a00 */
[----:B0-----:R-:W-:-:S05]  /*0280*/  @!P1 IMAD.WIDE.U32 R6, R12, 0x4, R6 ;  /* 0x000000040c069825 */ /* 0x001fca00078e0006 */
[----:B------:R-:W2:Y:S01]  /*0290*/  @!P1 LDG.E R29, desc[UR8][R6.64] ;  /* 0x00000008061d9981 */ /* 0x000ea2000c1e1900 */
[----:B-1----:R-:W-:-:S05]  /*02a0*/  @!P0 IMAD.WIDE.U32 R24, R19, 0x4, R4 ;  /* 0x0000000413188825 */ /* 0x002fca00078e0004 */
[----:B------:R-:W3:Y:S01]  /*02b0*/  @!P0 LDG.E R22, desc[UR8][R24.64] ;  /* 0x0000000818168981 */ /* 0x000ee2000c1e1900 */
[----:B------:R-:W-:-:S04]  /*02c0*/  UIADD3 UR4, UPT, UPT, UR4, 0x1, URZ ;  /* 0x0000000104047890 */ /* 0x000fc8000fffe0ff */
[----:B------:R-:W-:Y:S01]  /*02d0*/  UISETP.NE.AND UP0, UPT, UR4, URZ, UPT ;  /* 0x000000ff0400728c */ /* 0x000fe2000bf05270 */
[----:B------:R-:W-:Y:S02]  /*02e0*/  IADD3 R0, PT, PT, R0, 0x10, RZ ;  /* 0x0000001000007810 */ /* 0x000fe40007ffe0ff */
[----:B------:R-:W-:Y:S02]  /*02f0*/  IADD3 R13, PT, PT, R13, 0x10, RZ ;  /* 0x000000100d0d7810 */ /* 0x000fe40007ffe0ff */
[----:B------:R-:W-:Y:S02]  /*0300*/  IADD3 R12, PT, PT, R12, 0x10, RZ ;  /* 0x000000100c0c7810 */ /* 0x000fe40007ffe0ff */
[----:B------:R-:W-:Y:S01]  /*0310*/  LEA R19, R14, R19, 0x4 ;  /* 0x000000130e137211 */ /* 0x000fe200078e20ff */
[----:B--2---:R-:W-:Y:S04]  /*0320*/  STS [R18], R29 ;  /* 0x0000001d12007388 */ /* 0x004fe80000000800 */
[----:B---3--:R-:W-:Y:S01]  /*0330*/  STS [R15], R22 ;  /* 0x000000160f007388 */ /* 0x008fe20000000800 */
[----:B------:R-:W-:Y:S06]  /*0340*/  BAR.SYNC.DEFER_BLOCKING 0x0 ;  /* 0x0000000000007b1d */ /* 0x000fec0000010000 */
[----:B------:R-:W-:Y:S04]  /*0350*/  LDS R28, [R17] ;  /* 0x00000000111c7984 */ /* 0x000fe80000000800 */
[----:B------:R-:W0:Y:S04]  /*0360*/  LDS.128 R8, [R16] ;  /* 0x0000000010087984 */ /* 0x000e280000000c00 */
[----:B------:R-:W1:Y:S04]  /*0370*/  LDS R29, [R17+0x40] ;  /* 0x00004000111d7984 */ /* 0x000e680000000800 */
[----:B------:R-:W2:Y:S04]  /*0380*/  LDS R27, [R17+0x80] ;  /* 0x00008000111b7984 */ /* 0x000ea80000000800 */
[----:B------:R-:W3:Y:S04]  /*0390*/  LDS R26, [R17+0xc0] ;  /* 0x0000c000111a7984 */ /* 0x000ee80000000800 */
[----:B------:R-:W-:Y:S04]  /*03a0*/  LDS R23, [R17+0x100] ;  /* 0x0001000011177984 */ /* 0x000fe80000000800 */
[----:B------:R-:W4:Y:S04]  /*03b0*/  LDS.128 R4, [R16+0x10] ;  /* 0x0000100010047984 */ /* 0x000f280000000c00 */
[----:B------:R-:W5:Y:S04]  /*03c0*/  LDS R20, [R17+0x140] ;  /* 0x0001400011147984 */ /* 0x000f680000000800 */
[----:B------:R-:W5:Y:S04]  /*03d0*/  LDS R25, [R17+0x180] ;  /* 0x0001800011197984 */ /* 0x000f680000000800 */
[----:B------:R-:W5:Y:S04]  /*03e0*/  LDS R22, [R17+0x1c0] ;  /* 0x0001c00011167984 */ /* 0x000f680000000800 */
[----:B------:R-:W-:Y:S01]  /*03f0*/  LDS R24, [R17+0x240] ;  /* 0x0002400011187984 */ /* 0x000fe20000000800 */
[----:B0-----:R-:W-:-:S03]  /*0400*/  FFMA R8, R8, R28, R21 ;  /* 0x0000001c08087223 */ /* 0x001fc60000000015 */
[----:B------:R-:W-:Y:S01]  /*0410*/  LDS R21, [R17+0x200] ;  /* 0x0002000011157984 */ /* 0x000fe20000000800 */
[----:B-1----:R-:W-:-:S04]  /*0420*/  FFMA R8, R29, R9, R8 ;  /* 0x000000091d087223 */ /* 0x002fc80000000008 */
[----:B--2---:R-:W-:-:S04]  /*0430*/  FFMA R27, R27, R10, R8 ;  /* 0x0000000a1b1b7223 */ /* 0x004fc80000000008 */
[----:B---3--:R-:W-:Y:S02]  /*0440*/  FFMA R27, R26, R11, R27 ;  /* 0x0000000b1a1b7223 */ /* 0x008fe4000000001b */
[----:B------:R-:W0:Y:S02]  /*0450*/  LDS.128 R8, [R16+0x20] ;  /* 0x0000200010087984 */ /* 0x000e240000000c00 */
[----:B----4-:R-:W-:-:S04]  /*0460*/  FFMA R23, R4, R23, R27 ;  /* 0x0000001704177223 */ /* 0x010fc8000000001b */
[----:B-----5:R-:W-:Y:S02]  /*0470*/  FFMA R20, R20, R5, R23 ;  /* 0x0000000514147223 */ /* 0x020fe40000000017 */
[----:B------:R-:W1:Y:S02]  /*0480*/  LDS R23, [R17+0x280] ;  /* 0x0002800011177984 */ /* 0x000e640000000800 */
[----:B------:R-:W-:Y:S02]  /*0490*/  FFMA R25, R25, R6, R20 ;  /* 0x0000000619197223 */ /* 0x000fe40000000014 */
[----:B------:R-:W2:Y:S02]  /*04a0*/  LDS R20, [R17+0x2c0] ;  /* 0x0002c00011147984 */ /* 0x000ea40000000800 */
[----:B------:R-:W-:Y:S02]  /*04b0*/  FFMA R27, R22, R7, R25 ;  /* 0x00000007161b7223 */ /* 0x000fe40000000019 */
[----:B------:R-:W-:Y:S04]  /*04c0*/  LDS R25, [R17+0x300] ;  /* 0x0003000011197984 */ /* 0x000fe80000000800 */
[----:B------:R-:W3:Y:S04]  /*04d0*/  LDS.128 R4, [R16+0x30] ;  /* 0x0000300010047984 */ /* 0x000ee80000000c00 */
[----:B------:R-:W4:Y:S01]  /*04e0*/  LDS R22, [R17+0x340] ;  /* 0x0003400011167984 */ /* 0x000f220000000800 */
[----:B0-----:R-:W-:-:S03]  /*04f0*/  FFMA R27, R8, R21, R27 ;  /* 0x00000015081b7223 */ /* 0x001fc6000000001b */
[----:B------:R-:W0:Y:S04]  /*0500*/  LDS R21, [R17+0x380] ;  /* 0x0003800011157984 */ /* 0x000e280000000800 */
[----:B------:R-:W5:Y:S01]  /*0510*/  LDS R8, [R17+0x3c0] ;  /* 0x0003c00011087984 */ /* 0x000f620000000800 */
[----:B------:R-:W-:-:S04]  /*0520*/  FFMA R24, R24, R9, R27 ;  /* 0x0000000918187223 */ /* 0x000fc8000000001b */
[----:B-1----:R-:W-:-:S04]  /*0530*/  FFMA R23, R23, R10, R24 ;  /* 0x0000000a17177223 */ /* 0x002fc80000000018 */
[----:B--2---:R-:W-:-:S04]  /*0540*/  FFMA R11, R20, R11, R23 ;  /* 0x0000000b140b7223 */ /* 0x004fc80000000017 */
[----:B---3--:R-:W-:-:S04]  /*0550*/  FFMA R11, R4, R25, R11 ;  /* 0x00000019040b7223 */ /* 0x008fc8000000000b */
[----:B----4-:R-:W-:-:S04]  /*0560*/  FFMA R22, R22, R5, R11 ;  /* 0x0000000516167223 */ /* 0x010fc8000000000b */
[----:B0-----:R-:W-:-:S04]  /*0570*/  FFMA R21, R21, R6, R22 ;  /* 0x0000000615157223 */ /* 0x001fc80000000016 */
[----:B-----5:R-:W-:Y:S01]  /*0580*/  FFMA R21, R8, R7, R21 ;  /* 0x0000000708157223 */ /* 0x020fe20000000015 */
[----:B------:R-:W-:Y:S06]  /*0590*/  BAR.SYNC.DEFER_BLOCKING 0x0 ;  /* 0x0000000000007b1d */ /* 0x000fec0000010000 */
[----:B------:R-:W-:Y:S05]  /*05a0*/  BRA.U UP0, `(.L_x_52) ;  /* 0xfffffffd00147547 */ /* 0x000fea000b83ffff */
.L_x_51:
[----:B------:R-:W0:Y:S01]  /*05b0*/  LDCU UR4, c[0x0][0x398] ;  /* 0x00007300ff0477ac */ /* 0x000e220008000800 */
[----:B------:R-:W-:-:S04]  /*05c0*/  ISETP.GE.AND P0, PT, R3, UR14, PT ;  /* 0x0000000e03007c0c */ /* 0x000fc8000bf06270 */
[----:B0-----:R-:W-:-:S13]  /*05d0*/  ISETP.GE.OR P0, PT, R2, UR4, P0 ;  /* 0x0000000402007c0c */ /* 0x001fda0008706670 */
[----:B------:R-:W-:Y:S05]  /*05e0*/  @P0 EXIT ;  /* 0x000000000000094d */ /* 0x000fea0003800000 */
[----:B------:R-:W0:Y:S01]  /*05f0*/  LDC.64 R4, c[0x0][0x390] ;  /* 0x0000e400ff047b82 */ /* 0x000e220000000a00 */
[----:B------:R-:W-:-:S04]  /*0600*/  IMAD R3, R2, UR14, R3 ;  /* 0x0000000e02037c24 */ /* 0x000fc8000f8e0203 */
[----:B0-----:R-:W-:-:S05]  /*0610*/  IMAD.WIDE R2, R3, 0x4, R4 ;  /* 0x0000000403027825 */ /* 0x001fca00078e0204 */
[----:B------:R-:W-:Y:S01]  /*0620*/  STG.E desc[UR8][R2.64], R21 ;  /* 0x0000001502007986 */ /* 0x000fe2000c101908 */
[----:B------:R-:W-:Y:S05]  /*0630*/  EXIT ;  /* 0x000000000000794d */ /* 0x000fea0003800000 */
.L_x_53:
        /* <DEDUP_REMOVED lines=12> */
.L_x_66:


//--------------------- .nv.shared._Z25multiply_gradients_kernelPfS_i --------------------------
	.section	.nv.shared._Z25multiply_gradients_kernelPfS_i,"aw",@nobits
	.sectionflags	@""
	.align	16
	.zero		1024


//--------------------- .nv.shared.reserved.0     --------------------------
	.section	.nv.shared.reserved.0,"aw",@nobits
	.weak		__nv_reservedSMEM_offset_0_alias
	.size		__nv_reservedSMEM_offset_0_alias, 0, 64
	.other		__nv_reservedSMEM_offset_0_alias,@"STO_CUDA_RESERVED_SHARED STV_DEFAULT"
__nv_reservedSMEM_offset_0_alias:
	.zero		0
	.zero		64


//--------------------- .nv.shared._Z12drelu_kernelPfS_i --------------------------
	.section	.nv.shared._Z12drelu_kernelPfS_i,"aw",@nobits
	.sectionflags	@""
	.align	16
	.zero		1024


//--------------------- .nv.shared._Z23update_gradients_kernelPfS_S_S_iii --------------------------
	.section	.nv.shared._Z23update_gradients_kernelPfS_S_S_iii,"aw",@nobits
	.sectionflags	@""
	.align	16
	.zero		1024


//--------------------- .nv.shared._Z31compute_output_gradients_kernelPfS_Pii --------------------------
	.section	.nv.shared._Z31compute_output_gradients_kernelPfS_Pii,"aw",@nobits
	.sectionflags	@""
	.align	16
	.zero		1024


//--------------------- .nv.shared._Z16zero_grad_kernelPfi --------------------------
	.section	.nv.shared._Z16zero_grad_kernelPfi,"aw",@nobits
	.sectionflags	@""
	.align	16
	.zero		1024


//--------------------- .nv.shared._Z21clip_gradients_kernelPfif --------------------------
	.section	.nv.shared._Z21clip_gradients_kernelPfif,"aw",@nobits
	.sectionflags	@""
	.align	16
	.zero		1024


//--------------------- .nv.shared._Z14softmax_kernelPfii --------------------------
	.section	.nv.shared._Z14softmax_kernelPfii,"aw",@nobits
	.sectionflags	@""
	.align	16
	.zero		1024


//--------------------- .nv.shared._Z15bias_add_kernelPfS_ii --------------------------
	.section	.nv.shared._Z15bias_add_kernelPfS_ii,"aw",@nobits
	.sectionflags	@""
	.align	16
	.zero		1024


//--------------------- .nv.shared._Z11relu_kernelPfi --------------------------
	.section	.nv.shared._Z11relu_kernelPfi,"aw",@nobits
	.sectionflags	@""
	.align	16
	.zero		1024


//--------------------- .nv.shared._Z18matmul_at_b_kernelPfS_S_iii --------------------------
	.section	.nv.shared._Z18matmul_at_b_kernelPfS_S_iii,"aw",@nobits
	.sectionflags	@""
	.align	16
.nv.shared._Z18matmul_at_b_kernelPfS_S_iii:
	.zero		3072


//--------------------- .nv.shared._Z18matmul_a_bt_kernelPfS_S_iii --------------------------
	.section	.nv.shared._Z18matmul_a_bt_kernelPfS_S_iii,"aw",@nobits
	.sectionflags	@""
	.align	16
.nv.shared._Z18matmul_a_bt_kernelPfS_S_iii:
	.zero		3072


//--------------------- .nv.shared._Z17matmul_a_b_kernelPKfS0_Pfiii --------------------------
	.section	.nv.shared._Z17matmul_a_b_kernelPKfS0_Pfiii,"aw",@nobits
	.sectionflags	@""
	.align	16
.nv.shared._Z17matmul_a_b_kernelPKfS0_Pfiii:
	.zero		3072


//--------------------- .nv.constant0._Z25multiply_gradients_kernelPfS_i --------------------------
	.section	.nv.constant0._Z25multiply_gradients_kernelPfS_i,"a",@progbits
	.sectionflags	@""
	.align	4
.nv.constant0._Z25multiply_gradients_kernelPfS_i:
	.zero		916


//--------------------- .nv.constant0._Z12drelu_kernelPfS_i --------------------------
	.section	.nv.constant0._Z12drelu_kernelPfS_i,"a",@progbits
	.sectionflags	@""
	.align	4
.nv.constant0._Z12drelu_kernelPfS_i:
	.zero		916


//--------------------- .nv.constant0._Z23update_gradients_kernelPfS_S_S_iii --------------------------
	.section	.nv.constant0._Z23update_gradients_kernelPfS_S_S_iii,"a",@progbits
	.sectionflags	@""
	.align	4
.nv.constant0._Z23update_gradients_kernelPfS_S_S_iii:
	.zero		940


//--------------------- .nv.constant0._Z31compute_output_gradients_kernelPfS_Pii --------------------------
	.section	.nv.constant0._Z31compute_output_gradients_kernelPfS_Pii,"a",@progbits
	.sectionflags	@""
	.align	4
.nv.constant0._Z31compute_output_gradients_kernelPfS_Pii:
	.zero		924


//--------------------- .nv.constant0._Z16zero_grad_kernelPfi --------------------------
	.section	.nv.constant0._Z16zero_grad_kernelPfi,"a",@progbits
	.sectionflags	@""
	.align	4
.nv.constant0._Z16zero_grad_kernelPfi:
	.zero		908


//--------------------- .nv.constant0._Z21clip_gradients_kernelPfif --------------------------
	.section	.nv.constant0._Z21clip_gradients_kernelPfif,"a",@progbits
	.sectionflags	@""
	.align	4
.nv.constant0._Z21clip_gradients_kernelPfif:
	.zero		912


//--------------------- .nv.constant0._Z14softmax_kernelPfii --------------------------
	.section	.nv.constant0._Z14softmax_kernelPfii,"a",@progbits
	.sectionflags	@""
	.align	4
.nv.constant0._Z14softmax_kernelPfii:
	.zero		912


//--------------------- .nv.constant0._Z15bias_add_kernelPfS_ii --------------------------
	.section	.nv.constant0._Z15bias_add_kernelPfS_ii,"a",@progbits
	.sectionflags	@""
	.align	4
.nv.constant0._Z15bias_add_kernelPfS_ii:
	.zero		920


//--------------------- .nv.constant0._Z11relu_kernelPfi --------------------------
	.section	.nv.constant0._Z11relu_kernelPfi,"a",@progbits
	.sectionflags	@""
	.align	4
.nv.constant0._Z11relu_kernelPfi:
	.zero		908


//--------------------- .nv.constant0._Z18matmul_at_b_kernelPfS_S_iii --------------------------
	.section	.nv.constant0._Z18matmul_at_b_kernelPfS_S_iii,"a",@progbits
	.sectionflags	@""
	.align	4
.nv.constant0._Z18matmul_at_b_kernelPfS_S_iii:
	.zero		932


//--------------------- .nv.constant0._Z18matmul_a_bt_kernelPfS_S_iii --------------------------
	.section	.nv.constant0._Z18matmul_a_bt_kernelPfS_S_iii,"a",@progbits
	.sectionflags	@""
	.align	4
.nv.constant0._Z18matmul_a_bt_kernelPfS_S_iii:
	.zero		932


//--------------------- .nv.constant0._Z17matmul_a_b_kernelPKfS0_Pfiii --------------------------
	.section	.nv.constant0._Z17matmul_a_b_kernelPKfS0_Pfiii,"a",@progbits
	.sectionflags	@""
	.align	4
.nv.constant0._Z17matmul_a_b_kernelPKfS0_Pfiii:
	.zero		932


//--------------------- SYMBOLS --------------------------

	.type		.nv.reservedSmem.offset0,@object
	.size		.nv.reservedSmem.offset0,0x4
	.type		.nv.reservedSmem.cap,@object
	.size		.nv.reservedSmem.cap,0x4
